//
// Generated by NVIDIA NVVM Compiler
//
// Compiler Build ID: CL-36424714
// Cuda compilation tools, release 13.0, V13.0.88
// Based on NVVM 20.0.0
//

.version 9.0
.target sm_100
.address_size 64

	// .globl	_Z7GPUFuncPfS_iiiiffifS_Pi

.visible .entry _Z7GPUFuncPfS_iiiiffifS_Pi(
	.param .u64 .ptr .align 1 _Z7GPUFuncPfS_iiiiffifS_Pi_param_0,
	.param .u64 .ptr .align 1 _Z7GPUFuncPfS_iiiiffifS_Pi_param_1,
	.param .u32 _Z7GPUFuncPfS_iiiiffifS_Pi_param_2,
	.param .u32 _Z7GPUFuncPfS_iiiiffifS_Pi_param_3,
	.param .u32 _Z7GPUFuncPfS_iiiiffifS_Pi_param_4,
	.param .u32 _Z7GPUFuncPfS_iiiiffifS_Pi_param_5,
	.param .f32 _Z7GPUFuncPfS_iiiiffifS_Pi_param_6,
	.param .f32 _Z7GPUFuncPfS_iiiiffifS_Pi_param_7,
	.param .u32 _Z7GPUFuncPfS_iiiiffifS_Pi_param_8,
	.param .f32 _Z7GPUFuncPfS_iiiiffifS_Pi_param_9,
	.param .u64 .ptr .align 1 _Z7GPUFuncPfS_iiiiffifS_Pi_param_10,
	.param .u64 .ptr .align 1 _Z7GPUFuncPfS_iiiiffifS_Pi_param_11
)
{
	.reg .pred 	%p<107>;
	.reg .b16 	%rs<2>;
	.reg .b32 	%r<313>;
	.reg .b32 	%f<714>;
	.reg .b64 	%rd<93>;

	ld.param.u64 	%rd8, [_Z7GPUFuncPfS_iiiiffifS_Pi_param_0];
	ld.param.u64 	%rd9, [_Z7GPUFuncPfS_iiiiffifS_Pi_param_1];
	ld.param.u32 	%r95, [_Z7GPUFuncPfS_iiiiffifS_Pi_param_3];
	ld.param.u32 	%r96, [_Z7GPUFuncPfS_iiiiffifS_Pi_param_4];
	ld.param.u32 	%r97, [_Z7GPUFuncPfS_iiiiffifS_Pi_param_5];
	ld.param.f32 	%f74, [_Z7GPUFuncPfS_iiiiffifS_Pi_param_7];
	ld.param.u32 	%r98, [_Z7GPUFuncPfS_iiiiffifS_Pi_param_8];
	ld.param.f32 	%f75, [_Z7GPUFuncPfS_iiiiffifS_Pi_param_9];
	ld.param.u64 	%rd10, [_Z7GPUFuncPfS_iiiiffifS_Pi_param_10];
	ld.param.u64 	%rd11, [_Z7GPUFuncPfS_iiiiffifS_Pi_param_11];
	cvta.to.global.u64 	%rd1, %rd9;
	cvta.to.global.u64 	%rd2, %rd8;
	cvta.to.global.u64 	%rd3, %rd11;
	cvta.to.global.u64 	%rd4, %rd10;
	mov.u32 	%r99, %tid.x;
	mov.u32 	%r100, %ctaid.x;
	mov.u32 	%r101, %ntid.x;
	mad.lo.s32 	%r1, %r100, %r101, %r99;
	mov.u32 	%r102, %tid.y;
	mov.u32 	%r103, %ctaid.y;
	mov.u32 	%r104, %ntid.y;
	mad.lo.s32 	%r2, %r103, %r104, %r102;
	mov.u32 	%r105, %ctaid.z;
	cvt.u16.u32 	%rs1, %r105;
	setp.eq.s16 	%p1, %rs1, 2;
	@%p1 bra 	$L__BB0_81;
	setp.eq.s16 	%p2, %rs1, 1;
	@%p2 bra 	$L__BB0_43;
	setp.ne.s16 	%p3, %rs1, 0;
	@%p3 bra 	$L__BB0_119;
	ld.param.u32 	%r277, [_Z7GPUFuncPfS_iiiiffifS_Pi_param_2];
	add.s32 	%r225, %r97, %r1;
	setp.ge.s32 	%p74, %r225, %r95;
	add.s32 	%r226, %r96, %r2;
	setp.ge.s32 	%p75, %r226, %r277;
	or.pred  	%p76, %p74, %p75;
	mov.f32 	%f678, 0f00000000;
	@%p76 bra 	$L__BB0_119;
	setp.lt.s32 	%p77, %r96, 1;
	@%p77 bra 	$L__BB0_19;
	setp.lt.s32 	%p78, %r97, 1;
	@%p78 bra 	$L__BB0_19;
	and.b32  	%r3, %r97, 7;
	and.b32  	%r4, %r97, 2147483640;
	mov.b32 	%r280, 0;
	mov.f32 	%f678, 0f00000000;
	ld.param.u32 	%r278, [_Z7GPUFuncPfS_iiiiffifS_Pi_param_2];
	sub.s32 	%r230, %r278, %r2;
$L__BB0_7:
	setp.lt.u32 	%p79, %r97, 8;
	not.b32 	%r229, %r280;
	add.s32 	%r231, %r230, %r229;
	mad.lo.s32 	%r6, %r231, %r95, %r1;
	mov.b32 	%r283, 0;
	@%p79 bra 	$L__BB0_10;
	mov.b32 	%r281, 0;
$L__BB0_9:
	.pragma "nounroll";
	add.s32 	%r233, %r6, %r281;
	mul.lo.s32 	%r234, %r233, 3;
	mul.wide.s32 	%rd62, %r234, 4;
	add.s64 	%rd63, %rd2, %rd62;
	ld.global.f32 	%f466, [%rd63];
	ld.global.f32 	%f467, [%rd63+4];
	add.f32 	%f468, %f466, %f467;
	ld.global.f32 	%f469, [%rd63+8];
	add.f32 	%f470, %f468, %f469;
	div.rn.f32 	%f471, %f470, 0f40400000;
	add.f32 	%f472, %f678, %f471;
	ld.global.f32 	%f473, [%rd63+12];
	ld.global.f32 	%f474, [%rd63+16];
	add.f32 	%f475, %f473, %f474;
	ld.global.f32 	%f476, [%rd63+20];
	add.f32 	%f477, %f475, %f476;
	div.rn.f32 	%f478, %f477, 0f40400000;
	add.f32 	%f479, %f472, %f478;
	ld.global.f32 	%f480, [%rd63+24];
	ld.global.f32 	%f481, [%rd63+28];
	add.f32 	%f482, %f480, %f481;
	ld.global.f32 	%f483, [%rd63+32];
	add.f32 	%f484, %f482, %f483;
	div.rn.f32 	%f485, %f484, 0f40400000;
	add.f32 	%f486, %f479, %f485;
	ld.global.f32 	%f487, [%rd63+36];
	ld.global.f32 	%f488, [%rd63+40];
	add.f32 	%f489, %f487, %f488;
	ld.global.f32 	%f490, [%rd63+44];
	add.f32 	%f491, %f489, %f490;
	div.rn.f32 	%f492, %f491, 0f40400000;
	add.f32 	%f493, %f486, %f492;
	ld.global.f32 	%f494, [%rd63+48];
	ld.global.f32 	%f495, [%rd63+52];
	add.f32 	%f496, %f494, %f495;
	ld.global.f32 	%f497, [%rd63+56];
	add.f32 	%f498, %f496, %f497;
	div.rn.f32 	%f499, %f498, 0f40400000;
	add.f32 	%f500, %f493, %f499;
	ld.global.f32 	%f501, [%rd63+60];
	ld.global.f32 	%f502, [%rd63+64];
	add.f32 	%f503, %f501, %f502;
	ld.global.f32 	%f504, [%rd63+68];
	add.f32 	%f505, %f503, %f504;
	div.rn.f32 	%f506, %f505, 0f40400000;
	add.f32 	%f507, %f500, %f506;
	ld.global.f32 	%f508, [%rd63+72];
	ld.global.f32 	%f509, [%rd63+76];
	add.f32 	%f510, %f508, %f509;
	ld.global.f32 	%f511, [%rd63+80];
	add.f32 	%f512, %f510, %f511;
	div.rn.f32 	%f513, %f512, 0f40400000;
	add.f32 	%f514, %f507, %f513;
	ld.global.f32 	%f515, [%rd63+84];
	ld.global.f32 	%f516, [%rd63+88];
	add.f32 	%f517, %f515, %f516;
	ld.global.f32 	%f518, [%rd63+92];
	add.f32 	%f519, %f517, %f518;
	div.rn.f32 	%f520, %f519, 0f40400000;
	add.f32 	%f678, %f514, %f520;
	add.s32 	%r281, %r281, 8;
	setp.ne.s32 	%p80, %r281, %r4;
	mov.u32 	%r283, %r4;
	@%p80 bra 	$L__BB0_9;
$L__BB0_10:
	setp.eq.s32 	%p81, %r3, 0;
	@%p81 bra 	$L__BB0_18;
	add.s32 	%r235, %r3, -1;
	setp.lt.u32 	%p82, %r235, 3;
	@%p82 bra 	$L__BB0_13;
	add.s32 	%r236, %r6, %r283;
	mul.lo.s32 	%r237, %r236, 3;
	mul.wide.s32 	%rd64, %r237, 4;
	add.s64 	%rd65, %rd2, %rd64;
	ld.global.f32 	%f522, [%rd65];
	ld.global.f32 	%f523, [%rd65+4];
	add.f32 	%f524, %f522, %f523;
	ld.global.f32 	%f525, [%rd65+8];
	add.f32 	%f526, %f524, %f525;
	div.rn.f32 	%f527, %f526, 0f40400000;
	add.f32 	%f528, %f678, %f527;
	ld.global.f32 	%f529, [%rd65+12];
	ld.global.f32 	%f530, [%rd65+16];
	add.f32 	%f531, %f529, %f530;
	ld.global.f32 	%f532, [%rd65+20];
	add.f32 	%f533, %f531, %f532;
	div.rn.f32 	%f534, %f533, 0f40400000;
	add.f32 	%f535, %f528, %f534;
	ld.global.f32 	%f536, [%rd65+24];
	ld.global.f32 	%f537, [%rd65+28];
	add.f32 	%f538, %f536, %f537;
	ld.global.f32 	%f539, [%rd65+32];
	add.f32 	%f540, %f538, %f539;
	div.rn.f32 	%f541, %f540, 0f40400000;
	add.f32 	%f542, %f535, %f541;
	ld.global.f32 	%f543, [%rd65+36];
	ld.global.f32 	%f544, [%rd65+40];
	add.f32 	%f545, %f543, %f544;
	ld.global.f32 	%f546, [%rd65+44];
	add.f32 	%f547, %f545, %f546;
	div.rn.f32 	%f548, %f547, 0f40400000;
	add.f32 	%f678, %f542, %f548;
	add.s32 	%r283, %r283, 4;
$L__BB0_13:
	and.b32  	%r238, %r97, 3;
	setp.eq.s32 	%p83, %r238, 0;
	@%p83 bra 	$L__BB0_18;
	setp.eq.s32 	%p84, %r238, 1;
	@%p84 bra 	$L__BB0_16;
	add.s32 	%r239, %r6, %r283;
	mul.lo.s32 	%r240, %r239, 3;
	mul.wide.s32 	%rd66, %r240, 4;
	add.s64 	%rd67, %rd2, %rd66;
	ld.global.f32 	%f550, [%rd67];
	ld.global.f32 	%f551, [%rd67+4];
	add.f32 	%f552, %f550, %f551;
	ld.global.f32 	%f553, [%rd67+8];
	add.f32 	%f554, %f552, %f553;
	div.rn.f32 	%f555, %f554, 0f40400000;
	add.f32 	%f556, %f678, %f555;
	ld.global.f32 	%f557, [%rd67+12];
	ld.global.f32 	%f558, [%rd67+16];
	add.f32 	%f559, %f557, %f558;
	ld.global.f32 	%f560, [%rd67+20];
	add.f32 	%f561, %f559, %f560;
	div.rn.f32 	%f562, %f561, 0f40400000;
	add.f32 	%f678, %f556, %f562;
	add.s32 	%r283, %r283, 2;
$L__BB0_16:
	and.b32  	%r241, %r97, 1;
	setp.eq.b32 	%p85, %r241, 1;
	not.pred 	%p86, %p85;
	@%p86 bra 	$L__BB0_18;
	add.s32 	%r242, %r6, %r283;
	mul.lo.s32 	%r243, %r242, 3;
	mul.wide.s32 	%rd68, %r243, 4;
	add.s64 	%rd69, %rd2, %rd68;
	ld.global.f32 	%f563, [%rd69];
	ld.global.f32 	%f564, [%rd69+4];
	add.f32 	%f565, %f563, %f564;
	ld.global.f32 	%f566, [%rd69+8];
	add.f32 	%f567, %f565, %f566;
	div.rn.f32 	%f568, %f567, 0f40400000;
	add.f32 	%f678, %f678, %f568;
$L__BB0_18:
	add.s32 	%r280, %r280, 1;
	setp.ne.s32 	%p87, %r280, %r96;
	@%p87 bra 	$L__BB0_7;
$L__BB0_19:
	mul.lo.s32 	%r15, %r97, %r96;
	cvt.rn.f32.s32 	%f569, %r15;
	div.rn.f32 	%f570, %f678, %f569;
	sub.f32 	%f571, %f570, %f75;
	abs.f32 	%f572, %f571;
	setp.geu.f32 	%p88, %f572, %f74;
	mov.f32 	%f686, 0f00000000;
	@%p88 bra 	$L__BB0_119;
	setp.lt.s32 	%p89, %r96, 1;
	@%p89 bra 	$L__BB0_32;
	setp.lt.s32 	%p90, %r97, 1;
	@%p90 bra 	$L__BB0_32;
	and.b32  	%r16, %r97, 2147483644;
	neg.s32 	%r17, %r16;
	mov.f32 	%f686, 0f00000000;
	mov.b32 	%r285, 0;
	ld.param.u32 	%r279, [_Z7GPUFuncPfS_iiiiffifS_Pi_param_2];
	sub.s32 	%r247, %r279, %r2;
$L__BB0_23:
	setp.lt.u32 	%p91, %r97, 4;
	not.b32 	%r246, %r285;
	add.s32 	%r19, %r96, %r246;
	mul.lo.s32 	%r20, %r19, %r97;
	add.s32 	%r248, %r247, %r246;
	mad.lo.s32 	%r21, %r248, %r95, %r1;
	mov.b32 	%r290, 0;
	@%p91 bra 	$L__BB0_26;
	mul.lo.s32 	%r287, %r21, 3;
	mul.lo.s32 	%r249, %r97, %r19;
	mul.lo.s32 	%r286, %r249, 3;
	mov.u32 	%r288, %r17;
$L__BB0_25:
	.pragma "nounroll";
	mul.wide.s32 	%rd70, %r287, 4;
	add.s64 	%rd71, %rd2, %rd70;
	ld.global.f32 	%f577, [%rd71];
	mul.wide.s32 	%rd72, %r286, 4;
	add.s64 	%rd73, %rd1, %rd72;
	ld.global.f32 	%f578, [%rd73];
	sub.f32 	%f579, %f577, %f578;
	fma.rn.f32 	%f580, %f579, %f579, %f686;
	ld.global.f32 	%f581, [%rd71+4];
	ld.global.f32 	%f582, [%rd73+4];
	sub.f32 	%f583, %f581, %f582;
	fma.rn.f32 	%f584, %f583, %f583, %f580;
	ld.global.f32 	%f585, [%rd71+8];
	ld.global.f32 	%f586, [%rd73+8];
	sub.f32 	%f587, %f585, %f586;
	fma.rn.f32 	%f588, %f587, %f587, %f584;
	ld.global.f32 	%f589, [%rd71+12];
	ld.global.f32 	%f590, [%rd73+12];
	sub.f32 	%f591, %f589, %f590;
	fma.rn.f32 	%f592, %f591, %f591, %f588;
	ld.global.f32 	%f593, [%rd71+16];
	ld.global.f32 	%f594, [%rd73+16];
	sub.f32 	%f595, %f593, %f594;
	fma.rn.f32 	%f596, %f595, %f595, %f592;
	ld.global.f32 	%f597, [%rd71+20];
	ld.global.f32 	%f598, [%rd73+20];
	sub.f32 	%f599, %f597, %f598;
	fma.rn.f32 	%f600, %f599, %f599, %f596;
	ld.global.f32 	%f601, [%rd71+24];
	ld.global.f32 	%f602, [%rd73+24];
	sub.f32 	%f603, %f601, %f602;
	fma.rn.f32 	%f604, %f603, %f603, %f600;
	ld.global.f32 	%f605, [%rd71+28];
	ld.global.f32 	%f606, [%rd73+28];
	sub.f32 	%f607, %f605, %f606;
	fma.rn.f32 	%f608, %f607, %f607, %f604;
	ld.global.f32 	%f609, [%rd71+32];
	ld.global.f32 	%f610, [%rd73+32];
	sub.f32 	%f611, %f609, %f610;
	fma.rn.f32 	%f612, %f611, %f611, %f608;
	ld.global.f32 	%f613, [%rd71+36];
	ld.global.f32 	%f614, [%rd73+36];
	sub.f32 	%f615, %f613, %f614;
	fma.rn.f32 	%f616, %f615, %f615, %f612;
	ld.global.f32 	%f617, [%rd71+40];
	ld.global.f32 	%f618, [%rd73+40];
	sub.f32 	%f619, %f617, %f618;
	fma.rn.f32 	%f620, %f619, %f619, %f616;
	ld.global.f32 	%f621, [%rd71+44];
	ld.global.f32 	%f622, [%rd73+44];
	sub.f32 	%f623, %f621, %f622;
	fma.rn.f32 	%f686, %f623, %f623, %f620;
	add.s32 	%r288, %r288, 4;
	add.s32 	%r287, %r287, 12;
	add.s32 	%r286, %r286, 12;
	setp.ne.s32 	%p92, %r288, 0;
	mov.u32 	%r290, %r16;
	@%p92 bra 	$L__BB0_25;
$L__BB0_26:
	and.b32  	%r250, %r97, 3;
	setp.eq.s32 	%p93, %r250, 0;
	@%p93 bra 	$L__BB0_31;
	setp.eq.s32 	%p94, %r250, 1;
	@%p94 bra 	$L__BB0_29;
	add.s32 	%r251, %r290, %r20;
	mul.lo.s32 	%r252, %r251, 3;
	add.s32 	%r253, %r21, %r290;
	mul.lo.s32 	%r254, %r253, 3;
	mul.wide.s32 	%rd74, %r254, 4;
	add.s64 	%rd75, %rd2, %rd74;
	ld.global.f32 	%f625, [%rd75];
	mul.wide.s32 	%rd76, %r252, 4;
	add.s64 	%rd77, %rd1, %rd76;
	ld.global.f32 	%f626, [%rd77];
	sub.f32 	%f627, %f625, %f626;
	fma.rn.f32 	%f628, %f627, %f627, %f686;
	ld.global.f32 	%f629, [%rd75+4];
	ld.global.f32 	%f630, [%rd77+4];
	sub.f32 	%f631, %f629, %f630;
	fma.rn.f32 	%f632, %f631, %f631, %f628;
	ld.global.f32 	%f633, [%rd75+8];
	ld.global.f32 	%f634, [%rd77+8];
	sub.f32 	%f635, %f633, %f634;
	fma.rn.f32 	%f636, %f635, %f635, %f632;
	ld.global.f32 	%f637, [%rd75+12];
	ld.global.f32 	%f638, [%rd77+12];
	sub.f32 	%f639, %f637, %f638;
	fma.rn.f32 	%f640, %f639, %f639, %f636;
	ld.global.f32 	%f641, [%rd75+16];
	ld.global.f32 	%f642, [%rd77+16];
	sub.f32 	%f643, %f641, %f642;
	fma.rn.f32 	%f644, %f643, %f643, %f640;
	ld.global.f32 	%f645, [%rd75+20];
	ld.global.f32 	%f646, [%rd77+20];
	sub.f32 	%f647, %f645, %f646;
	fma.rn.f32 	%f686, %f647, %f647, %f644;
	add.s32 	%r290, %r290, 2;
$L__BB0_29:
	and.b32  	%r255, %r97, 1;
	setp.eq.b32 	%p95, %r255, 1;
	not.pred 	%p96, %p95;
	@%p96 bra 	$L__BB0_31;
	add.s32 	%r256, %r290, %r20;
	mul.lo.s32 	%r257, %r256, 3;
	add.s32 	%r258, %r21, %r290;
	mul.lo.s32 	%r259, %r258, 3;
	mul.wide.s32 	%rd78, %r259, 4;
	add.s64 	%rd79, %rd2, %rd78;
	ld.global.f32 	%f648, [%rd79];
	mul.wide.s32 	%rd80, %r257, 4;
	add.s64 	%rd81, %rd1, %rd80;
	ld.global.f32 	%f649, [%rd81];
	sub.f32 	%f650, %f648, %f649;
	fma.rn.f32 	%f651, %f650, %f650, %f686;
	ld.global.f32 	%f652, [%rd79+4];
	ld.global.f32 	%f653, [%rd81+4];
	sub.f32 	%f654, %f652, %f653;
	fma.rn.f32 	%f655, %f654, %f654, %f651;
	ld.global.f32 	%f656, [%rd79+8];
	ld.global.f32 	%f657, [%rd81+8];
	sub.f32 	%f658, %f656, %f657;
	fma.rn.f32 	%f686, %f658, %f658, %f655;
$L__BB0_31:
	add.s32 	%r285, %r285, 1;
	setp.ne.s32 	%p97, %r285, %r96;
	@%p97 bra 	$L__BB0_23;
$L__BB0_32:
	mul.lo.s32 	%r260, %r15, 3;
	cvt.rn.f32.s32 	%f659, %r260;
	div.rn.f32 	%f660, %f686, %f659;
	sqrt.rn.f32 	%f26, %f660;
	shl.b32 	%r261, %r98, 2;
	add.s32 	%r262, %r261, -4;
	mul.wide.s32 	%rd82, %r262, 4;
	add.s64 	%rd5, %rd4, %rd82;
	ld.global.f32 	%f661, [%rd5];
	setp.geu.f32 	%p98, %f26, %f661;
	@%p98 bra 	$L__BB0_119;
	add.s32 	%r34, %r98, -1;
	cvt.rn.f32.u32 	%f27, %r2;
	cvt.rn.f32.s32 	%f28, %r1;
$L__BB0_34:
	atom.global.exch.b32 	%r35, [%rd3], 1;
	setp.ne.s32 	%p99, %r35, 0;
	@%p99 bra 	$L__BB0_42;
	ld.global.f32 	%f662, [%rd5];
	setp.geu.f32 	%p100, %f26, %f662;
	@%p100 bra 	$L__BB0_41;
	setp.lt.s32 	%p101, %r98, 2;
	mov.u32 	%r293, %r34;
	@%p101 bra 	$L__BB0_40;
	mov.u32 	%r291, %r34;
	mov.u32 	%r292, %r98;
$L__BB0_38:
	mov.u32 	%r293, %r291;
	shl.b32 	%r38, %r292, 2;
	add.s32 	%r263, %r38, -8;
	mul.wide.s32 	%rd83, %r263, 4;
	add.s64 	%rd84, %rd4, %rd83;
	ld.global.f32 	%f29, [%rd84];
	setp.geu.f32 	%p102, %f26, %f29;
	@%p102 bra 	$L__BB0_40;
	shl.b32 	%r265, %r293, 2;
	mul.wide.u32 	%rd85, %r265, 4;
	add.s64 	%rd86, %rd4, %rd85;
	st.global.f32 	[%rd86], %f29;
	add.s32 	%r266, %r38, -7;
	mul.wide.u32 	%rd87, %r266, 4;
	add.s64 	%rd88, %rd4, %rd87;
	ld.global.f32 	%f663, [%rd88];
	st.global.f32 	[%rd86+4], %f663;
	add.s32 	%r267, %r38, -6;
	mul.wide.u32 	%rd89, %r267, 4;
	add.s64 	%rd90, %rd4, %rd89;
	ld.global.f32 	%f664, [%rd90];
	st.global.f32 	[%rd86+8], %f664;
	mov.b32 	%r264, 0;
	st.global.u32 	[%rd86+12], %r264;
	add.s32 	%r291, %r293, -1;
	setp.gt.u32 	%p103, %r293, 1;
	mov.u32 	%r292, %r293;
	mov.u32 	%r293, %r264;
	@%p103 bra 	$L__BB0_38;
$L__BB0_40:
	shl.b32 	%r268, %r293, 2;
	mul.wide.s32 	%rd91, %r268, 4;
	add.s64 	%rd92, %rd4, %rd91;
	st.global.f32 	[%rd92], %f26;
	st.global.f32 	[%rd92+4], %f27;
	st.global.f32 	[%rd92+8], %f28;
	mov.b32 	%r269, 0;
	st.global.u32 	[%rd92+12], %r269;
$L__BB0_41:
	atom.global.exch.b32 	%r270, [%rd3], 0;
$L__BB0_42:
	setp.ne.s32 	%p104, %r35, 0;
	ld.global.f32 	%f665, [%rd5];
	setp.lt.f32 	%p105, %f26, %f665;
	and.pred  	%p106, %p104, %p105;
	@%p106 bra 	$L__BB0_34;
	bra.uni 	$L__BB0_119;
$L__BB0_43:
	ld.param.u32 	%r274, [_Z7GPUFuncPfS_iiiiffifS_Pi_param_2];
	add.s32 	%r169, %r97, -1;
	cvt.rn.f32.s32 	%f269, %r169;
	add.s32 	%r170, %r96, -1;
	cvt.rn.f32.s32 	%f270, %r170;
	mul.f32 	%f271, %f270, 0f3F3504F3;
	fma.rn.f32 	%f272, %f269, 0f3F3504F3, %f271;
	cvt.rpi.f32.f32 	%f273, %f272;
	cvt.rzi.s32.f32 	%r41, %f273;
	cvt.rpi.f32.f32 	%f274, %f271;
	cvt.rzi.s32.f32 	%r171, %f274;
	mul.f32 	%f275, %f269, 0fBF3504F3;
	cvt.rmi.f32.f32 	%f276, %f275;
	cvt.rzi.s32.f32 	%r172, %f276;
	add.s32 	%r173, %r41, %r1;
	setp.ge.s32 	%p39, %r173, %r95;
	add.s32 	%r174, %r171, %r2;
	setp.ge.s32 	%p40, %r174, %r274;
	or.pred  	%p41, %p39, %p40;
	add.s32 	%r175, %r172, %r2;
	setp.lt.s32 	%p42, %r175, 0;
	or.pred  	%p43, %p41, %p42;
	@%p43 bra 	$L__BB0_119;
	setp.le.s32 	%p44, %r171, %r172;
	mov.f32 	%f696, 0f00000000;
	@%p44 bra 	$L__BB0_59;
	and.b32  	%r44, %r41, 7;
	mov.f32 	%f696, 0f00000000;
	mov.u32 	%r294, %r172;
$L__BB0_46:
	setp.lt.s32 	%p45, %r41, 1;
	@%p45 bra 	$L__BB0_58;
	ld.param.u32 	%r275, [_Z7GPUFuncPfS_iiiiffifS_Pi_param_2];
	setp.lt.u32 	%p46, %r41, 8;
	not.b32 	%r177, %r294;
	sub.s32 	%r178, %r275, %r2;
	add.s32 	%r179, %r178, %r177;
	mad.lo.s32 	%r46, %r179, %r95, %r1;
	mov.b32 	%r297, 0;
	@%p46 bra 	$L__BB0_50;
	mov.b32 	%r295, 0;
$L__BB0_49:
	.pragma "nounroll";
	add.s32 	%r181, %r46, %r295;
	mul.lo.s32 	%r182, %r181, 3;
	mul.wide.s32 	%rd37, %r182, 4;
	add.s64 	%rd38, %rd2, %rd37;
	ld.global.f32 	%f280, [%rd38];
	ld.global.f32 	%f281, [%rd38+4];
	add.f32 	%f282, %f280, %f281;
	ld.global.f32 	%f283, [%rd38+8];
	add.f32 	%f284, %f282, %f283;
	div.rn.f32 	%f285, %f284, 0f40400000;
	add.f32 	%f286, %f696, %f285;
	ld.global.f32 	%f287, [%rd38+12];
	ld.global.f32 	%f288, [%rd38+16];
	add.f32 	%f289, %f287, %f288;
	ld.global.f32 	%f290, [%rd38+20];
	add.f32 	%f291, %f289, %f290;
	div.rn.f32 	%f292, %f291, 0f40400000;
	add.f32 	%f293, %f286, %f292;
	ld.global.f32 	%f294, [%rd38+24];
	ld.global.f32 	%f295, [%rd38+28];
	add.f32 	%f296, %f294, %f295;
	ld.global.f32 	%f297, [%rd38+32];
	add.f32 	%f298, %f296, %f297;
	div.rn.f32 	%f299, %f298, 0f40400000;
	add.f32 	%f300, %f293, %f299;
	ld.global.f32 	%f301, [%rd38+36];
	ld.global.f32 	%f302, [%rd38+40];
	add.f32 	%f303, %f301, %f302;
	ld.global.f32 	%f304, [%rd38+44];
	add.f32 	%f305, %f303, %f304;
	div.rn.f32 	%f306, %f305, 0f40400000;
	add.f32 	%f307, %f300, %f306;
	ld.global.f32 	%f308, [%rd38+48];
	ld.global.f32 	%f309, [%rd38+52];
	add.f32 	%f310, %f308, %f309;
	ld.global.f32 	%f311, [%rd38+56];
	add.f32 	%f312, %f310, %f311;
	div.rn.f32 	%f313, %f312, 0f40400000;
	add.f32 	%f314, %f307, %f313;
	ld.global.f32 	%f315, [%rd38+60];
	ld.global.f32 	%f316, [%rd38+64];
	add.f32 	%f317, %f315, %f316;
	ld.global.f32 	%f318, [%rd38+68];
	add.f32 	%f319, %f317, %f318;
	div.rn.f32 	%f320, %f319, 0f40400000;
	add.f32 	%f321, %f314, %f320;
	ld.global.f32 	%f322, [%rd38+72];
	ld.global.f32 	%f323, [%rd38+76];
	add.f32 	%f324, %f322, %f323;
	ld.global.f32 	%f325, [%rd38+80];
	add.f32 	%f326, %f324, %f325;
	div.rn.f32 	%f327, %f326, 0f40400000;
	add.f32 	%f328, %f321, %f327;
	ld.global.f32 	%f329, [%rd38+84];
	ld.global.f32 	%f330, [%rd38+88];
	add.f32 	%f331, %f329, %f330;
	ld.global.f32 	%f332, [%rd38+92];
	add.f32 	%f333, %f331, %f332;
	div.rn.f32 	%f334, %f333, 0f40400000;
	add.f32 	%f696, %f328, %f334;
	add.s32 	%r295, %r295, 8;
	and.b32  	%r297, %r41, 2147483640;
	setp.ne.s32 	%p47, %r295, %r297;
	@%p47 bra 	$L__BB0_49;
$L__BB0_50:
	setp.eq.s32 	%p48, %r44, 0;
	@%p48 bra 	$L__BB0_58;
	add.s32 	%r183, %r44, -1;
	setp.lt.u32 	%p49, %r183, 3;
	@%p49 bra 	$L__BB0_53;
	add.s32 	%r184, %r46, %r297;
	mul.lo.s32 	%r185, %r184, 3;
	mul.wide.s32 	%rd39, %r185, 4;
	add.s64 	%rd40, %rd2, %rd39;
	ld.global.f32 	%f336, [%rd40];
	ld.global.f32 	%f337, [%rd40+4];
	add.f32 	%f338, %f336, %f337;
	ld.global.f32 	%f339, [%rd40+8];
	add.f32 	%f340, %f338, %f339;
	div.rn.f32 	%f341, %f340, 0f40400000;
	add.f32 	%f342, %f696, %f341;
	ld.global.f32 	%f343, [%rd40+12];
	ld.global.f32 	%f344, [%rd40+16];
	add.f32 	%f345, %f343, %f344;
	ld.global.f32 	%f346, [%rd40+20];
	add.f32 	%f347, %f345, %f346;
	div.rn.f32 	%f348, %f347, 0f40400000;
	add.f32 	%f349, %f342, %f348;
	ld.global.f32 	%f350, [%rd40+24];
	ld.global.f32 	%f351, [%rd40+28];
	add.f32 	%f352, %f350, %f351;
	ld.global.f32 	%f353, [%rd40+32];
	add.f32 	%f354, %f352, %f353;
	div.rn.f32 	%f355, %f354, 0f40400000;
	add.f32 	%f356, %f349, %f355;
	ld.global.f32 	%f357, [%rd40+36];
	ld.global.f32 	%f358, [%rd40+40];
	add.f32 	%f359, %f357, %f358;
	ld.global.f32 	%f360, [%rd40+44];
	add.f32 	%f361, %f359, %f360;
	div.rn.f32 	%f362, %f361, 0f40400000;
	add.f32 	%f696, %f356, %f362;
	add.s32 	%r297, %r297, 4;
$L__BB0_53:
	and.b32  	%r186, %r41, 3;
	setp.eq.s32 	%p50, %r186, 0;
	@%p50 bra 	$L__BB0_58;
	setp.eq.s32 	%p51, %r186, 1;
	@%p51 bra 	$L__BB0_56;
	add.s32 	%r187, %r46, %r297;
	mul.lo.s32 	%r188, %r187, 3;
	mul.wide.s32 	%rd41, %r188, 4;
	add.s64 	%rd42, %rd2, %rd41;
	ld.global.f32 	%f364, [%rd42];
	ld.global.f32 	%f365, [%rd42+4];
	add.f32 	%f366, %f364, %f365;
	ld.global.f32 	%f367, [%rd42+8];
	add.f32 	%f368, %f366, %f367;
	div.rn.f32 	%f369, %f368, 0f40400000;
	add.f32 	%f370, %f696, %f369;
	ld.global.f32 	%f371, [%rd42+12];
	ld.global.f32 	%f372, [%rd42+16];
	add.f32 	%f373, %f371, %f372;
	ld.global.f32 	%f374, [%rd42+20];
	add.f32 	%f375, %f373, %f374;
	div.rn.f32 	%f376, %f375, 0f40400000;
	add.f32 	%f696, %f370, %f376;
	add.s32 	%r297, %r297, 2;
$L__BB0_56:
	and.b32  	%r189, %r41, 1;
	setp.eq.b32 	%p52, %r189, 1;
	not.pred 	%p53, %p52;
	@%p53 bra 	$L__BB0_58;
	add.s32 	%r190, %r46, %r297;
	mul.lo.s32 	%r191, %r190, 3;
	mul.wide.s32 	%rd43, %r191, 4;
	add.s64 	%rd44, %rd2, %rd43;
	ld.global.f32 	%f377, [%rd44];
	ld.global.f32 	%f378, [%rd44+4];
	add.f32 	%f379, %f377, %f378;
	ld.global.f32 	%f380, [%rd44+8];
	add.f32 	%f381, %f379, %f380;
	div.rn.f32 	%f382, %f381, 0f40400000;
	add.f32 	%f696, %f696, %f382;
$L__BB0_58:
	add.s32 	%r294, %r294, 1;
	setp.ne.s32 	%p54, %r294, %r171;
	@%p54 bra 	$L__BB0_46;
$L__BB0_59:
	sub.s32 	%r192, %r171, %r172;
	mul.lo.s32 	%r193, %r41, %r192;
	cvt.rn.f32.s32 	%f383, %r193;
	div.rn.f32 	%f384, %f696, %f383;
	sub.f32 	%f385, %f384, %f75;
	abs.f32 	%f386, %f385;
	setp.geu.f32 	%p55, %f386, %f74;
	mov.f32 	%f699, 0f00000000;
	@%p55 bra 	$L__BB0_119;
	setp.lt.s32 	%p56, %r96, 1;
	@%p56 bra 	$L__BB0_66;
	setp.lt.s32 	%p57, %r97, 1;
	@%p57 bra 	$L__BB0_66;
	mov.f32 	%f699, 0f00000000;
	mov.b32 	%r299, 0;
	ld.param.u32 	%r276, [_Z7GPUFuncPfS_iiiiffifS_Pi_param_2];
	cvt.rn.f32.s32 	%f392, %r1;
$L__BB0_63:
	not.b32 	%r196, %r299;
	add.s32 	%r197, %r96, %r196;
	mul.lo.s32 	%r57, %r197, %r97;
	mov.b32 	%r300, 0;
	cvt.rn.f32.u32 	%f394, %r299;
	mul.f32 	%f395, %f394, 0fBF3504F3;
$L__BB0_64:
	add.s32 	%r198, %r300, %r57;
	mul.lo.s32 	%r199, %r198, 3;
	cvt.rn.f32.u32 	%f390, %r300;
	mul.f32 	%f391, %f390, 0fBF3504F3;
	sub.f32 	%f393, %f392, %f391;
	sub.f32 	%f396, %f393, %f395;
	cvt.rn.f32.u32 	%f397, %r2;
	add.f32 	%f398, %f391, %f397;
	sub.f32 	%f399, %f398, %f395;
	cvt.rzi.s32.f32 	%r200, %f399;
	not.b32 	%r201, %r200;
	add.s32 	%r202, %r276, %r201;
	mul.lo.s32 	%r203, %r202, %r95;
	cvt.rzi.s32.f32 	%r204, %f396;
	add.s32 	%r205, %r203, %r204;
	mul.lo.s32 	%r206, %r205, 3;
	sub.s32 	%r207, %r203, %r95;
	add.s32 	%r208, %r207, %r204;
	mul.lo.s32 	%r209, %r208, 3;
	mul.wide.s32 	%rd45, %r206, 4;
	add.s64 	%rd46, %rd2, %rd45;
	ld.global.f32 	%f400, [%rd46];
	mov.f32 	%f401, 0f3F800000;
	sub.f32 	%f402, %f401, %f396;
	cvt.rmi.f32.f32 	%f403, %f396;
	add.f32 	%f404, %f402, %f403;
	mul.f32 	%f405, %f404, %f400;
	cvt.rmi.f32.f32 	%f406, %f399;
	add.f32 	%f407, %f406, 0f3F800000;
	sub.f32 	%f408, %f407, %f399;
	ld.global.f32 	%f409, [%rd46+12];
	sub.f32 	%f410, %f396, %f403;
	mul.f32 	%f411, %f410, %f409;
	mul.f32 	%f412, %f408, %f411;
	fma.rn.f32 	%f413, %f408, %f405, %f412;
	mul.wide.s32 	%rd47, %r209, 4;
	add.s64 	%rd48, %rd2, %rd47;
	ld.global.f32 	%f414, [%rd48];
	mul.f32 	%f415, %f404, %f414;
	sub.f32 	%f416, %f399, %f406;
	fma.rn.f32 	%f417, %f416, %f415, %f413;
	ld.global.f32 	%f418, [%rd48+12];
	mul.f32 	%f419, %f410, %f418;
	fma.rn.f32 	%f420, %f416, %f419, %f417;
	mul.wide.s32 	%rd49, %r199, 4;
	add.s64 	%rd50, %rd1, %rd49;
	ld.global.f32 	%f421, [%rd50];
	sub.f32 	%f422, %f420, %f421;
	fma.rn.f32 	%f423, %f422, %f422, %f699;
	ld.global.f32 	%f424, [%rd46+4];
	mul.f32 	%f425, %f404, %f424;
	ld.global.f32 	%f426, [%rd46+16];
	mul.f32 	%f427, %f410, %f426;
	mul.f32 	%f428, %f408, %f427;
	fma.rn.f32 	%f429, %f408, %f425, %f428;
	ld.global.f32 	%f430, [%rd48+4];
	mul.f32 	%f431, %f404, %f430;
	fma.rn.f32 	%f432, %f416, %f431, %f429;
	ld.global.f32 	%f433, [%rd48+16];
	mul.f32 	%f434, %f410, %f433;
	fma.rn.f32 	%f435, %f416, %f434, %f432;
	ld.global.f32 	%f436, [%rd50+4];
	sub.f32 	%f437, %f435, %f436;
	fma.rn.f32 	%f438, %f437, %f437, %f423;
	ld.global.f32 	%f439, [%rd46+8];
	mul.f32 	%f440, %f404, %f439;
	ld.global.f32 	%f441, [%rd46+20];
	mul.f32 	%f442, %f410, %f441;
	mul.f32 	%f443, %f408, %f442;
	fma.rn.f32 	%f444, %f408, %f440, %f443;
	ld.global.f32 	%f445, [%rd48+8];
	mul.f32 	%f446, %f404, %f445;
	fma.rn.f32 	%f447, %f416, %f446, %f444;
	ld.global.f32 	%f448, [%rd48+20];
	mul.f32 	%f449, %f410, %f448;
	fma.rn.f32 	%f450, %f416, %f449, %f447;
	ld.global.f32 	%f451, [%rd50+8];
	sub.f32 	%f452, %f450, %f451;
	fma.rn.f32 	%f699, %f452, %f452, %f438;
	add.s32 	%r300, %r300, 1;
	setp.ne.s32 	%p58, %r300, %r97;
	@%p58 bra 	$L__BB0_64;
	add.s32 	%r299, %r299, 1;
	setp.ne.s32 	%p59, %r299, %r96;
	@%p59 bra 	$L__BB0_63;
$L__BB0_66:
	mul.lo.s32 	%r210, %r96, %r97;
	mul.lo.s32 	%r211, %r210, 3;
	cvt.rn.f32.s32 	%f453, %r211;
	div.rn.f32 	%f454, %f699, %f453;
	sqrt.rn.f32 	%f48, %f454;
	shl.b32 	%r212, %r98, 2;
	add.s32 	%r213, %r212, -4;
	mul.wide.s32 	%rd51, %r213, 4;
	add.s64 	%rd6, %rd4, %rd51;
	ld.global.f32 	%f455, [%rd6];
	setp.geu.f32 	%p60, %f48, %f455;
	@%p60 bra 	$L__BB0_119;
	setp.lt.s32 	%p61, %r98, 2;
	cvt.rn.f32.u32 	%f49, %r2;
	cvt.rn.f32.s32 	%f50, %r1;
	@%p61 bra 	$L__BB0_76;
$L__BB0_68:
	atom.global.exch.b32 	%r61, [%rd3], 1;
	setp.ne.s32 	%p67, %r61, 0;
	@%p67 bra 	$L__BB0_75;
	ld.global.f32 	%f458, [%rd6];
	setp.geu.f32 	%p68, %f48, %f458;
	@%p68 bra 	$L__BB0_74;
	mov.u32 	%r301, %r98;
$L__BB0_71:
	add.s32 	%r302, %r301, -1;
	shl.b32 	%r64, %r301, 2;
	add.s32 	%r216, %r64, -8;
	mul.wide.s32 	%rd52, %r216, 4;
	add.s64 	%rd53, %rd4, %rd52;
	ld.global.f32 	%f51, [%rd53];
	setp.geu.f32 	%p69, %f48, %f51;
	@%p69 bra 	$L__BB0_73;
	shl.b32 	%r218, %r302, 2;
	mul.wide.u32 	%rd54, %r218, 4;
	add.s64 	%rd55, %rd4, %rd54;
	st.global.f32 	[%rd55], %f51;
	add.s32 	%r219, %r64, -7;
	mul.wide.u32 	%rd56, %r219, 4;
	add.s64 	%rd57, %rd4, %rd56;
	ld.global.f32 	%f459, [%rd57];
	st.global.f32 	[%rd55+4], %f459;
	add.s32 	%r220, %r64, -6;
	mul.wide.u32 	%rd58, %r220, 4;
	add.s64 	%rd59, %rd4, %rd58;
	ld.global.f32 	%f460, [%rd59];
	st.global.f32 	[%rd55+8], %f460;
	mov.b32 	%r221, -1036779520;
	st.global.u32 	[%rd55+12], %r221;
	setp.gt.s32 	%p70, %r301, 2;
	mov.b32 	%r217, 0;
	mov.u32 	%r301, %r302;
	mov.u32 	%r302, %r217;
	@%p70 bra 	$L__BB0_71;
$L__BB0_73:
	shl.b32 	%r222, %r302, 2;
	mul.wide.s32 	%rd60, %r222, 4;
	add.s64 	%rd61, %rd4, %rd60;
	st.global.f32 	[%rd61], %f48;
	st.global.f32 	[%rd61+4], %f49;
	st.global.f32 	[%rd61+8], %f50;
	mov.b32 	%r223, -1036779520;
	st.global.u32 	[%rd61+12], %r223;
$L__BB0_74:
	atom.global.exch.b32 	%r224, [%rd3], 0;
$L__BB0_75:
	setp.ne.s32 	%p71, %r61, 0;
	ld.global.f32 	%f461, [%rd6];
	setp.lt.f32 	%p72, %f48, %f461;
	and.pred  	%p73, %p71, %p72;
	@%p73 bra 	$L__BB0_68;
	bra.uni 	$L__BB0_119;
$L__BB0_76:
	atom.global.exch.b32 	%r66, [%rd3], 1;
	setp.ne.s32 	%p62, %r66, 0;
	@%p62 bra 	$L__BB0_80;
	ld.global.f32 	%f456, [%rd6];
	setp.geu.f32 	%p63, %f48, %f456;
	@%p63 bra 	$L__BB0_79;
	st.global.f32 	[%rd6], %f48;
	st.global.f32 	[%rd6+4], %f49;
	st.global.f32 	[%rd6+8], %f50;
	mov.b32 	%r214, -1036779520;
	st.global.u32 	[%rd6+12], %r214;
$L__BB0_79:
	atom.global.exch.b32 	%r215, [%rd3], 0;
$L__BB0_80:
	setp.ne.s32 	%p64, %r66, 0;
	ld.global.f32 	%f457, [%rd6];
	setp.lt.f32 	%p65, %f48, %f457;
	and.pred  	%p66, %p64, %p65;
	@%p66 bra 	$L__BB0_76;
	bra.uni 	$L__BB0_119;
$L__BB0_81:
	ld.param.u32 	%r271, [_Z7GPUFuncPfS_iiiiffifS_Pi_param_2];
	sub.s32 	%r106, 1, %r96;
	cvt.rn.f32.s32 	%f76, %r106;
	mul.f32 	%f77, %f76, 0f3F3504F3;
	cvt.rmi.f32.f32 	%f78, %f77;
	cvt.rzi.s32.f32 	%r107, %f78;
	add.s32 	%r108, %r97, -1;
	cvt.rn.f32.s32 	%f79, %r108;
	mul.f32 	%f80, %f79, 0f3F3504F3;
	cvt.rpi.f32.f32 	%f81, %f80;
	cvt.rzi.s32.f32 	%r68, %f81;
	add.s32 	%r109, %r96, -1;
	cvt.rn.f32.s32 	%f82, %r109;
	fma.rn.f32 	%f83, %f82, 0f3F3504F3, %f80;
	cvt.rpi.f32.f32 	%f84, %f83;
	cvt.rzi.s32.f32 	%r110, %f84;
	add.s32 	%r111, %r68, %r1;
	setp.ge.s32 	%p4, %r111, %r95;
	add.s32 	%r112, %r110, %r2;
	setp.ge.s32 	%p5, %r112, %r271;
	or.pred  	%p6, %p4, %p5;
	add.s32 	%r113, %r107, %r1;
	setp.lt.s32 	%p7, %r113, 0;
	or.pred  	%p8, %p6, %p7;
	@%p8 bra 	$L__BB0_119;
	setp.lt.s32 	%p9, %r110, 1;
	mov.f32 	%f709, 0f00000000;
	@%p9 bra 	$L__BB0_97;
	sub.s32 	%r115, %r68, %r107;
	and.b32  	%r70, %r115, 7;
	mov.f32 	%f709, 0f00000000;
	mov.b32 	%r303, 0;
$L__BB0_84:
	setp.le.s32 	%p10, %r68, %r107;
	@%p10 bra 	$L__BB0_96;
	ld.param.u32 	%r272, [_Z7GPUFuncPfS_iiiiffifS_Pi_param_2];
	sub.s32 	%r116, %r107, %r68;
	setp.gt.u32 	%p11, %r116, -8;
	not.b32 	%r117, %r303;
	sub.s32 	%r118, %r272, %r2;
	add.s32 	%r119, %r118, %r117;
	mad.lo.s32 	%r72, %r119, %r95, %r1;
	mov.u32 	%r306, %r107;
	@%p11 bra 	$L__BB0_88;
	mov.b32 	%r305, 0;
	mov.u32 	%r306, %r107;
$L__BB0_87:
	.pragma "nounroll";
	add.s32 	%r121, %r72, %r306;
	mul.lo.s32 	%r122, %r121, 3;
	mul.wide.s32 	%rd12, %r122, 4;
	add.s64 	%rd13, %rd2, %rd12;
	ld.global.f32 	%f88, [%rd13];
	ld.global.f32 	%f89, [%rd13+4];
	add.f32 	%f90, %f88, %f89;
	ld.global.f32 	%f91, [%rd13+8];
	add.f32 	%f92, %f90, %f91;
	div.rn.f32 	%f93, %f92, 0f40400000;
	add.f32 	%f94, %f709, %f93;
	ld.global.f32 	%f95, [%rd13+12];
	ld.global.f32 	%f96, [%rd13+16];
	add.f32 	%f97, %f95, %f96;
	ld.global.f32 	%f98, [%rd13+20];
	add.f32 	%f99, %f97, %f98;
	div.rn.f32 	%f100, %f99, 0f40400000;
	add.f32 	%f101, %f94, %f100;
	ld.global.f32 	%f102, [%rd13+24];
	ld.global.f32 	%f103, [%rd13+28];
	add.f32 	%f104, %f102, %f103;
	ld.global.f32 	%f105, [%rd13+32];
	add.f32 	%f106, %f104, %f105;
	div.rn.f32 	%f107, %f106, 0f40400000;
	add.f32 	%f108, %f101, %f107;
	ld.global.f32 	%f109, [%rd13+36];
	ld.global.f32 	%f110, [%rd13+40];
	add.f32 	%f111, %f109, %f110;
	ld.global.f32 	%f112, [%rd13+44];
	add.f32 	%f113, %f111, %f112;
	div.rn.f32 	%f114, %f113, 0f40400000;
	add.f32 	%f115, %f108, %f114;
	ld.global.f32 	%f116, [%rd13+48];
	ld.global.f32 	%f117, [%rd13+52];
	add.f32 	%f118, %f116, %f117;
	ld.global.f32 	%f119, [%rd13+56];
	add.f32 	%f120, %f118, %f119;
	div.rn.f32 	%f121, %f120, 0f40400000;
	add.f32 	%f122, %f115, %f121;
	ld.global.f32 	%f123, [%rd13+60];
	ld.global.f32 	%f124, [%rd13+64];
	add.f32 	%f125, %f123, %f124;
	ld.global.f32 	%f126, [%rd13+68];
	add.f32 	%f127, %f125, %f126;
	div.rn.f32 	%f128, %f127, 0f40400000;
	add.f32 	%f129, %f122, %f128;
	ld.global.f32 	%f130, [%rd13+72];
	ld.global.f32 	%f131, [%rd13+76];
	add.f32 	%f132, %f130, %f131;
	ld.global.f32 	%f133, [%rd13+80];
	add.f32 	%f134, %f132, %f133;
	div.rn.f32 	%f135, %f134, 0f40400000;
	add.f32 	%f136, %f129, %f135;
	ld.global.f32 	%f137, [%rd13+84];
	ld.global.f32 	%f138, [%rd13+88];
	add.f32 	%f139, %f137, %f138;
	ld.global.f32 	%f140, [%rd13+92];
	add.f32 	%f141, %f139, %f140;
	div.rn.f32 	%f142, %f141, 0f40400000;
	add.f32 	%f709, %f136, %f142;
	add.s32 	%r306, %r306, 8;
	add.s32 	%r305, %r305, 8;
	and.b32  	%r124, %r115, -8;
	setp.ne.s32 	%p12, %r305, %r124;
	@%p12 bra 	$L__BB0_87;
$L__BB0_88:
	setp.eq.s32 	%p13, %r70, 0;
	@%p13 bra 	$L__BB0_96;
	add.s32 	%r125, %r70, -1;
	setp.lt.u32 	%p14, %r125, 3;
	@%p14 bra 	$L__BB0_91;
	add.s32 	%r126, %r72, %r306;
	mul.lo.s32 	%r127, %r126, 3;
	mul.wide.s32 	%rd14, %r127, 4;
	add.s64 	%rd15, %rd2, %rd14;
	ld.global.f32 	%f144, [%rd15];
	ld.global.f32 	%f145, [%rd15+4];
	add.f32 	%f146, %f144, %f145;
	ld.global.f32 	%f147, [%rd15+8];
	add.f32 	%f148, %f146, %f147;
	div.rn.f32 	%f149, %f148, 0f40400000;
	add.f32 	%f150, %f709, %f149;
	ld.global.f32 	%f151, [%rd15+12];
	ld.global.f32 	%f152, [%rd15+16];
	add.f32 	%f153, %f151, %f152;
	ld.global.f32 	%f154, [%rd15+20];
	add.f32 	%f155, %f153, %f154;
	div.rn.f32 	%f156, %f155, 0f40400000;
	add.f32 	%f157, %f150, %f156;
	ld.global.f32 	%f158, [%rd15+24];
	ld.global.f32 	%f159, [%rd15+28];
	add.f32 	%f160, %f158, %f159;
	ld.global.f32 	%f161, [%rd15+32];
	add.f32 	%f162, %f160, %f161;
	div.rn.f32 	%f163, %f162, 0f40400000;
	add.f32 	%f164, %f157, %f163;
	ld.global.f32 	%f165, [%rd15+36];
	ld.global.f32 	%f166, [%rd15+40];
	add.f32 	%f167, %f165, %f166;
	ld.global.f32 	%f168, [%rd15+44];
	add.f32 	%f169, %f167, %f168;
	div.rn.f32 	%f170, %f169, 0f40400000;
	add.f32 	%f709, %f164, %f170;
	add.s32 	%r306, %r306, 4;
$L__BB0_91:
	and.b32  	%r128, %r115, 3;
	setp.eq.s32 	%p15, %r128, 0;
	@%p15 bra 	$L__BB0_96;
	setp.eq.s32 	%p16, %r128, 1;
	@%p16 bra 	$L__BB0_94;
	add.s32 	%r130, %r72, %r306;
	mul.lo.s32 	%r131, %r130, 3;
	mul.wide.s32 	%rd16, %r131, 4;
	add.s64 	%rd17, %rd2, %rd16;
	ld.global.f32 	%f172, [%rd17];
	ld.global.f32 	%f173, [%rd17+4];
	add.f32 	%f174, %f172, %f173;
	ld.global.f32 	%f175, [%rd17+8];
	add.f32 	%f176, %f174, %f175;
	div.rn.f32 	%f177, %f176, 0f40400000;
	add.f32 	%f178, %f709, %f177;
	ld.global.f32 	%f179, [%rd17+12];
	ld.global.f32 	%f180, [%rd17+16];
	add.f32 	%f181, %f179, %f180;
	ld.global.f32 	%f182, [%rd17+20];
	add.f32 	%f183, %f181, %f182;
	div.rn.f32 	%f184, %f183, 0f40400000;
	add.f32 	%f709, %f178, %f184;
	add.s32 	%r306, %r306, 2;
$L__BB0_94:
	and.b32  	%r133, %r115, 1;
	setp.eq.b32 	%p17, %r133, 1;
	not.pred 	%p18, %p17;
	@%p18 bra 	$L__BB0_96;
	add.s32 	%r134, %r72, %r306;
	mul.lo.s32 	%r135, %r134, 3;
	mul.wide.s32 	%rd18, %r135, 4;
	add.s64 	%rd19, %rd2, %rd18;
	ld.global.f32 	%f185, [%rd19];
	ld.global.f32 	%f186, [%rd19+4];
	add.f32 	%f187, %f185, %f186;
	ld.global.f32 	%f188, [%rd19+8];
	add.f32 	%f189, %f187, %f188;
	div.rn.f32 	%f190, %f189, 0f40400000;
	add.f32 	%f709, %f709, %f190;
$L__BB0_96:
	add.s32 	%r303, %r303, 1;
	setp.ne.s32 	%p19, %r303, %r110;
	@%p19 bra 	$L__BB0_84;
$L__BB0_97:
	sub.s32 	%r136, %r68, %r107;
	mul.lo.s32 	%r137, %r136, %r110;
	cvt.rn.f32.s32 	%f191, %r137;
	div.rn.f32 	%f192, %f709, %f191;
	sub.f32 	%f193, %f192, %f75;
	abs.f32 	%f194, %f193;
	setp.geu.f32 	%p20, %f194, %f74;
	mov.f32 	%f712, 0f00000000;
	@%p20 bra 	$L__BB0_119;
	setp.lt.s32 	%p21, %r96, 1;
	@%p21 bra 	$L__BB0_104;
	setp.lt.s32 	%p22, %r97, 1;
	@%p22 bra 	$L__BB0_104;
	mov.f32 	%f712, 0f00000000;
	mov.b32 	%r309, 0;
	ld.param.u32 	%r273, [_Z7GPUFuncPfS_iiiiffifS_Pi_param_2];
	cvt.rn.f32.s32 	%f199, %r1;
$L__BB0_101:
	not.b32 	%r140, %r309;
	add.s32 	%r141, %r96, %r140;
	mul.lo.s32 	%r84, %r141, %r97;
	mov.b32 	%r310, 0;
	cvt.rn.f32.u32 	%f201, %r309;
	mul.f32 	%f202, %f201, 0f3F3504F3;
$L__BB0_102:
	add.s32 	%r142, %r310, %r84;
	mul.lo.s32 	%r143, %r142, 3;
	cvt.rn.f32.u32 	%f198, %r310;
	fma.rn.f32 	%f200, %f198, 0f3F3504F3, %f199;
	sub.f32 	%f203, %f200, %f202;
	cvt.rn.f32.u32 	%f204, %r2;
	fma.rn.f32 	%f205, %f198, 0f3F3504F3, %f204;
	add.f32 	%f206, %f202, %f205;
	cvt.rzi.s32.f32 	%r144, %f206;
	not.b32 	%r145, %r144;
	add.s32 	%r146, %r273, %r145;
	mul.lo.s32 	%r147, %r146, %r95;
	cvt.rzi.s32.f32 	%r148, %f203;
	add.s32 	%r149, %r147, %r148;
	mul.lo.s32 	%r150, %r149, 3;
	sub.s32 	%r151, %r147, %r95;
	add.s32 	%r152, %r151, %r148;
	mul.lo.s32 	%r153, %r152, 3;
	mul.wide.s32 	%rd20, %r150, 4;
	add.s64 	%rd21, %rd2, %rd20;
	ld.global.f32 	%f207, [%rd21];
	mov.f32 	%f208, 0f3F800000;
	sub.f32 	%f209, %f208, %f203;
	cvt.rmi.f32.f32 	%f210, %f203;
	add.f32 	%f211, %f209, %f210;
	mul.f32 	%f212, %f211, %f207;
	cvt.rmi.f32.f32 	%f213, %f206;
	add.f32 	%f214, %f213, 0f3F800000;
	sub.f32 	%f215, %f214, %f206;
	ld.global.f32 	%f216, [%rd21+12];
	sub.f32 	%f217, %f203, %f210;
	mul.f32 	%f218, %f217, %f216;
	mul.f32 	%f219, %f215, %f218;
	fma.rn.f32 	%f220, %f215, %f212, %f219;
	mul.wide.s32 	%rd22, %r153, 4;
	add.s64 	%rd23, %rd2, %rd22;
	ld.global.f32 	%f221, [%rd23];
	mul.f32 	%f222, %f211, %f221;
	sub.f32 	%f223, %f206, %f213;
	fma.rn.f32 	%f224, %f223, %f222, %f220;
	ld.global.f32 	%f225, [%rd23+12];
	mul.f32 	%f226, %f217, %f225;
	fma.rn.f32 	%f227, %f223, %f226, %f224;
	mul.wide.s32 	%rd24, %r143, 4;
	add.s64 	%rd25, %rd1, %rd24;
	ld.global.f32 	%f228, [%rd25];
	sub.f32 	%f229, %f227, %f228;
	fma.rn.f32 	%f230, %f229, %f229, %f712;
	ld.global.f32 	%f231, [%rd21+4];
	mul.f32 	%f232, %f211, %f231;
	ld.global.f32 	%f233, [%rd21+16];
	mul.f32 	%f234, %f217, %f233;
	mul.f32 	%f235, %f215, %f234;
	fma.rn.f32 	%f236, %f215, %f232, %f235;
	ld.global.f32 	%f237, [%rd23+4];
	mul.f32 	%f238, %f211, %f237;
	fma.rn.f32 	%f239, %f223, %f238, %f236;
	ld.global.f32 	%f240, [%rd23+16];
	mul.f32 	%f241, %f217, %f240;
	fma.rn.f32 	%f242, %f223, %f241, %f239;
	ld.global.f32 	%f243, [%rd25+4];
	sub.f32 	%f244, %f242, %f243;
	fma.rn.f32 	%f245, %f244, %f244, %f230;
	ld.global.f32 	%f246, [%rd21+8];
	mul.f32 	%f247, %f211, %f246;
	ld.global.f32 	%f248, [%rd21+20];
	mul.f32 	%f249, %f217, %f248;
	mul.f32 	%f250, %f215, %f249;
	fma.rn.f32 	%f251, %f215, %f247, %f250;
	ld.global.f32 	%f252, [%rd23+8];
	mul.f32 	%f253, %f211, %f252;
	fma.rn.f32 	%f254, %f223, %f253, %f251;
	ld.global.f32 	%f255, [%rd23+20];
	mul.f32 	%f256, %f217, %f255;
	fma.rn.f32 	%f257, %f223, %f256, %f254;
	ld.global.f32 	%f258, [%rd25+8];
	sub.f32 	%f259, %f257, %f258;
	fma.rn.f32 	%f712, %f259, %f259, %f245;
	add.s32 	%r310, %r310, 1;
	setp.ne.s32 	%p23, %r310, %r97;
	@%p23 bra 	$L__BB0_102;
	add.s32 	%r309, %r309, 1;
	setp.ne.s32 	%p24, %r309, %r96;
	@%p24 bra 	$L__BB0_101;
$L__BB0_104:
	mul.lo.s32 	%r154, %r96, %r97;
	mul.lo.s32 	%r155, %r154, 3;
	cvt.rn.f32.s32 	%f260, %r155;
	div.rn.f32 	%f261, %f712, %f260;
	sqrt.rn.f32 	%f70, %f261;
	shl.b32 	%r156, %r98, 2;
	add.s32 	%r157, %r156, -4;
	mul.wide.s32 	%rd26, %r157, 4;
	add.s64 	%rd7, %rd4, %rd26;
	ld.global.f32 	%f262, [%rd7];
	setp.geu.f32 	%p25, %f70, %f262;
	@%p25 bra 	$L__BB0_119;
	setp.lt.s32 	%p26, %r98, 2;
	cvt.rn.f32.u32 	%f71, %r2;
	cvt.rn.f32.s32 	%f72, %r1;
	@%p26 bra 	$L__BB0_114;
$L__BB0_106:
	atom.global.exch.b32 	%r88, [%rd3], 1;
	setp.ne.s32 	%p32, %r88, 0;
	@%p32 bra 	$L__BB0_113;
	ld.global.f32 	%f265, [%rd7];
	setp.geu.f32 	%p33, %f70, %f265;
	@%p33 bra 	$L__BB0_112;
	mov.u32 	%r311, %r98;
$L__BB0_109:
	add.s32 	%r312, %r311, -1;
	shl.b32 	%r91, %r311, 2;
	add.s32 	%r160, %r91, -8;
	mul.wide.s32 	%rd27, %r160, 4;
	add.s64 	%rd28, %rd4, %rd27;
	ld.global.f32 	%f73, [%rd28];
	setp.geu.f32 	%p34, %f70, %f73;
	@%p34 bra 	$L__BB0_111;
	shl.b32 	%r162, %r312, 2;
	mul.wide.u32 	%rd29, %r162, 4;
	add.s64 	%rd30, %rd4, %rd29;
	st.global.f32 	[%rd30], %f73;
	add.s32 	%r163, %r91, -7;
	mul.wide.u32 	%rd31, %r163, 4;
	add.s64 	%rd32, %rd4, %rd31;
	ld.global.f32 	%f266, [%rd32];
	st.global.f32 	[%rd30+4], %f266;
	add.s32 	%r164, %r91, -6;
	mul.wide.u32 	%rd33, %r164, 4;
	add.s64 	%rd34, %rd4, %rd33;
	ld.global.f32 	%f267, [%rd34];
	st.global.f32 	[%rd30+8], %f267;
	mov.b32 	%r165, 1110704128;
	st.global.u32 	[%rd30+12], %r165;
	setp.gt.s32 	%p35, %r311, 2;
	mov.b32 	%r161, 0;
	mov.u32 	%r311, %r312;
	mov.u32 	%r312, %r161;
	@%p35 bra 	$L__BB0_109;
$L__BB0_111:
	shl.b32 	%r166, %r312, 2;
	mul.wide.s32 	%rd35, %r166, 4;
	add.s64 	%rd36, %rd4, %rd35;
	st.global.f32 	[%rd36], %f70;
	st.global.f32 	[%rd36+4], %f71;
	st.global.f32 	[%rd36+8], %f72;
	mov.b32 	%r167, 1110704128;
	st.global.u32 	[%rd36+12], %r167;
$L__BB0_112:
	atom.global.exch.b32 	%r168, [%rd3], 0;
$L__BB0_113:
	setp.ne.s32 	%p36, %r88, 0;
	ld.global.f32 	%f268, [%rd7];
	setp.lt.f32 	%p37, %f70, %f268;
	and.pred  	%p38, %p36, %p37;
	@%p38 bra 	$L__BB0_106;
	bra.uni 	$L__BB0_119;
$L__BB0_114:
	atom.global.exch.b32 	%r93, [%rd3], 1;
	setp.ne.s32 	%p27, %r93, 0;
	@%p27 bra 	$L__BB0_118;
	ld.global.f32 	%f263, [%rd7];
	setp.geu.f32 	%p28, %f70, %f263;
	@%p28 bra 	$L__BB0_117;
	st.global.f32 	[%rd7], %f70;
	st.global.f32 	[%rd7+4], %f71;
	st.global.f32 	[%rd7+8], %f72;
	mov.b32 	%r158, 1110704128;
	st.global.u32 	[%rd7+12], %r158;
$L__BB0_117:
	atom.global.exch.b32 	%r159, [%rd3], 0;
$L__BB0_118:
	setp.ne.s32 	%p29, %r93, 0;
	ld.global.f32 	%f264, [%rd7];
	setp.lt.f32 	%p30, %f70, %f264;
	and.pred  	%p31, %p29, %p30;
	@%p31 bra 	$L__BB0_114;
$L__BB0_119:
	ret;

}


// ===== COMPILED SASS (sm_100) =====

	.target	sm_100

	.elftype	@"ET_EXEC"


//--------------------- .note.nv.tkinfo           --------------------------
	.section	.note.nv.tkinfo,"",@"SHT_NOTE"
	.sectionflags	@"SHF_NOTE_NV_TKINFO"
	.tkinfo
        /*0018*/ 	.word	0x00000002
        /*0030*/ 	.string	""
        /*0030*/ 	.string	"ptxas"
        /*0030*/ 	.string	"Cuda compilation tools, release 13.0, V13.0.88"
        /*0030*/ 	.string	"Build cuda_13.0.r13.0/compiler.36424714_0"
        /*0030*/ 	.string	"-arch sm_100 -m 64 "



//--------------------- .note.nv.cuinfo           --------------------------
	.section	.note.nv.cuinfo,"",@"SHT_NOTE"
	.sectionflags	@"SHF_NOTE_NV_CUINFO"
        /*0018*/ 	.short	0x0002
        /*001a*/ 	.short	0x0064
        /*001c*/ 	.short	0x0082
	.zero		2


//--------------------- .nv.info                  --------------------------
	.section	.nv.info,"",@"SHT_CUDA_INFO"
	.align	4


	//----- nvinfo : EIATTR_REGCOUNT
	.align		4
        /*0000*/ 	.byte	0x04, 0x2f
        /*0002*/ 	.short	(.L_1 - .L_0)
	.align		4
.L_0:
        /*0004*/ 	.word	index@(_Z7GPUFuncPfS_iiiiffifS_Pi)
        /*0008*/ 	.word	0x00000020


	//----- nvinfo : EIATTR_FRAME_SIZE
	.align		4
.L_1:
        /*000c*/ 	.byte	0x04, 0x11
        /*000e*/ 	.short	(.L_3 - .L_2)
	.align		4
.L_2:
        /*0010*/ 	.word	index@($__internal_1_$__cuda_sm3x_div_rn_noftz_f32_slowpath)
        /*0014*/ 	.word	0x00000000


	//----- nvinfo : EIATTR_FRAME_SIZE
	.align		4
.L_3:
        /*0018*/ 	.byte	0x04, 0x11
        /*001a*/ 	.short	(.L_5 - .L_4)
	.align		4
.L_4:
        /*001c*/ 	.word	index@($__internal_0_$__cuda_sm20_sqrt_rn_f32_slowpath)
        /*0020*/ 	.word	0x00000000


	//----- nvinfo : EIATTR_FRAME_SIZE
	.align		4
.L_5:
        /*0024*/ 	.byte	0x04, 0x11
        /*0026*/ 	.short	(.L_7 - .L_6)
	.align		4
.L_6:
        /*0028*/ 	.word	index@(_Z7GPUFuncPfS_iiiiffifS_Pi)
        /*002c*/ 	.word	0x00000000


	//----- nvinfo : EIATTR_MIN_STACK_SIZE
	.align		4
.L_7:
        /*0030*/ 	.byte	0x04, 0x12
        /*0032*/ 	.short	(.L_9 - .L_8)
	.align		4
.L_8:
        /*0034*/ 	.word	index@(_Z7GPUFuncPfS_iiiiffifS_Pi)
        /*0038*/ 	.word	0x00000000
.L_9:


//--------------------- .nv.compat                --------------------------
	.section	.nv.compat,"",@"SHT_CUDA_COMPAT_INFO"
	.align	4
        /*0000*/ 	.byte	0x02, 0x09, 0x00, 0x00, 0x02, 0x02, 0x01, 0x00, 0x02, 0x05, 0x05, 0x00, 0x03, 0x07, 0x01, 0x01
        /*0010*/ 	.byte	0x02, 0x03, 0x00, 0x00, 0x02, 0x06, 0x01, 0x00, 0x04, 0x0b, 0x08, 0x00, 0x01, 0x00, 0x00, 0x00
        /*0020*/ 	.byte	0x00, 0x00, 0x00, 0x00


//--------------------- .nv.info._Z7GPUFuncPfS_iiiiffifS_Pi --------------------------
	.section	.nv.info._Z7GPUFuncPfS_iiiiffifS_Pi,"",@"SHT_CUDA_INFO"
	.sectionflags	@""
	.align	4


	//----- nvinfo : EIATTR_CUDA_API_VERSION
	.align		4
        /*0000*/ 	.byte	0x04, 0x37
        /*0002*/ 	.short	(.L_11 - .L_10)
.L_10:
        /*0004*/ 	.word	0x00000082


	//----- nvinfo : EIATTR_KPARAM_INFO
	.align		4
.L_11:
        /*0008*/ 	.byte	0x04, 0x17
        /*000a*/ 	.short	(.L_13 - .L_12)
.L_12:
        /*000c*/ 	.word	0x00000000
        /*0010*/ 	.short	0x000b
        /*0012*/ 	.short	0x0038
        /*0014*/ 	.byte	0x00, 0xf5, 0x21, 0x00


	//----- nvinfo : EIATTR_KPARAM_INFO
	.align		4
.L_13:
        /*0018*/ 	.byte	0x04, 0x17
        /*001a*/ 	.short	(.L_15 - .L_14)
.L_14:
        /*001c*/ 	.word	0x00000000
        /*0020*/ 	.short	0x000a
        /*0022*/ 	.short	0x0030
        /*0024*/ 	.byte	0x00, 0xf5, 0x21, 0x00


	//----- nvinfo : EIATTR_KPARAM_INFO
	.align		4
.L_15:
        /*0028*/ 	.byte	0x04, 0x17
        /*002a*/ 	.short	(.L_17 - .L_16)
.L_16:
        /*002c*/ 	.word	0x00000000
        /*0030*/ 	.short	0x0009
        /*0032*/ 	.short	0x002c
        /*0034*/ 	.byte	0x00, 0xf0, 0x11, 0x00


	//----- nvinfo : EIATTR_KPARAM_INFO
	.align		4
.L_17:
        /*0038*/ 	.byte	0x04, 0x17
        /*003a*/ 	.short	(.L_19 - .L_18)
.L_18:
        /*003c*/ 	.word	0x00000000
        /*0040*/ 	.short	0x0008
        /*0042*/ 	.short	0x0028
        /*0044*/ 	.byte	0x00, 0xf0, 0x11, 0x00


	//----- nvinfo : EIATTR_KPARAM_INFO
	.align		4
.L_19:
        /*0048*/ 	.byte	0x04, 0x17
        /*004a*/ 	.short	(.L_21 - .L_20)
.L_20:
        /*004c*/ 	.word	0x00000000
        /*0050*/ 	.short	0x0007
        /*0052*/ 	.short	0x0024
        /*0054*/ 	.byte	0x00, 0xf0, 0x11, 0x00


	//----- nvinfo : EIATTR_KPARAM_INFO
	.align		4
.L_21:
        /*0058*/ 	.byte	0x04, 0x17
        /*005a*/ 	.short	(.L_23 - .L_22)
.L_22:
        /*005c*/ 	.word	0x00000000
        /*0060*/ 	.short	0x0006
        /*0062*/ 	.short	0x0020
        /*0064*/ 	.byte	0x00, 0xf0, 0x11, 0x00


	//----- nvinfo : EIATTR_KPARAM_INFO
	.align		4
.L_23:
        /*0068*/ 	.byte	0x04, 0x17
        /*006a*/ 	.short	(.L_25 - .L_24)
.L_24:
        /*006c*/ 	.word	0x00000000
        /*0070*/ 	.short	0x0005
        /*0072*/ 	.short	0x001c
        /*0074*/ 	.byte	0x00, 0xf0, 0x11, 0x00


	//----- nvinfo : EIATTR_KPARAM_INFO
	.align		4
.L_25:
        /*0078*/ 	.byte	0x04, 0x17
        /*007a*/ 	.short	(.L_27 - .L_26)
.L_26:
        /*007c*/ 	.word	0x00000000
        /*0080*/ 	.short	0x0004
        /*0082*/ 	.short	0x0018
        /*0084*/ 	.byte	0x00, 0xf0, 0x11, 0x00


	//----- nvinfo : EIATTR_KPARAM_INFO
	.align		4
.L_27:
        /*0088*/ 	.byte	0x04, 0x17
        /*008a*/ 	.short	(.L_29 - .L_28)
.L_28:
        /*008c*/ 	.word	0x00000000
        /*0090*/ 	.short	0x0003
        /*0092*/ 	.short	0x0014
        /*0094*/ 	.byte	0x00, 0xf0, 0x11, 0x00


	//----- nvinfo : EIATTR_KPARAM_INFO
	.align		4
.L_29:
        /*0098*/ 	.byte	0x04, 0x17
        /*009a*/ 	.short	(.L_31 - .L_30)
.L_30:
        /*009c*/ 	.word	0x00000000
        /*00a0*/ 	.short	0x0002
        /*00a2*/ 	.short	0x0010
        /*00a4*/ 	.byte	0x00, 0xf0, 0x11, 0x00


	//----- nvinfo : EIATTR_KPARAM_INFO
	.align		4
.L_31:
        /*00a8*/ 	.byte	0x04, 0x17
        /*00aa*/ 	.short	(.L_33 - .L_32)
.L_32:
        /*00ac*/ 	.word	0x00000000
        /*00b0*/ 	.short	0x0001
        /*00b2*/ 	.short	0x0008
        /*00b4*/ 	.byte	0x00, 0xf5, 0x21, 0x00


	//----- nvinfo : EIATTR_KPARAM_INFO
	.align		4
.L_33:
        /*00b8*/ 	.byte	0x04, 0x17
        /*00ba*/ 	.short	(.L_35 - .L_34)
.L_34:
        /*00bc*/ 	.word	0x00000000
        /*00c0*/ 	.short	0x0000
        /*00c2*/ 	.short	0x0000
        /*00c4*/ 	.byte	0x00, 0xf5, 0x21, 0x00


	//----- nvinfo : EIATTR_SPARSE_MMA_MASK
	.align		4
.L_35:
        /*00c8*/ 	.byte	0x03, 0x50
        /*00ca*/ 	.short	0x0000


	//----- nvinfo : EIATTR_MAXREG_COUNT
	.align		4
        /*00cc*/ 	.byte	0x03, 0x1b
        /*00ce*/ 	.short	0x00ff


	//----- nvinfo : EIATTR_MERCURY_ISA_VERSION
	.align		4
        /*00d0*/ 	.byte	0x03, 0x5f
        /*00d2*/ 	.short	0x0101


	//----- nvinfo : EIATTR_VRC_CTA_INIT_COUNT
	.align		4
        /*00d4*/ 	.byte	0x02, 0x4a
	.zero		1
	.zero		1


	//----- nvinfo : EIATTR_EXIT_INSTR_OFFSETS
	.align		4
        /*00d8*/ 	.byte	0x04, 0x1c
        /*00da*/ 	.short	(.L_37 - .L_36)


	//   ....[0]....
.L_36:
        /*00dc*/ 	.word	0x00000110


	//   ....[1]....
        /*00e0*/ 	.word	0x00000170


	//   ....[2]....
        /*00e4*/ 	.word	0x00001ab0


	//   ....[3]....
        /*00e8*/ 	.word	0x00002610


	//   ....[4]....
        /*00ec*/ 	.word	0x00002a00


	//   ....[5]....
        /*00f0*/ 	.word	0x00002b20


	//   ....[6]....
        /*00f4*/ 	.word	0x00004440


	//   ....[7]....
        /*00f8*/ 	.word	0x00004ca0


	//   ....[8]....
        /*00fc*/ 	.word	0x00005060


	//   ....[9]....
        /*0100*/ 	.word	0x000051b0


	//   ....[10]....
        /*0104*/ 	.word	0x000052f0


	//   ....[11]....
        /*0108*/ 	.word	0x00006c40


	//   ....[12]....
        /*010c*/ 	.word	0x000074a0


	//   ....[13]....
        /*0110*/ 	.word	0x00007860


	//   ....[14]....
        /*0114*/ 	.word	0x000079b0


	//----- nvinfo : EIATTR_CRS_STACK_SIZE
	.align		4
.L_37:
        /*0118*/ 	.byte	0x04, 0x1e
        /*011a*/ 	.short	(.L_39 - .L_38)
.L_38:
        /*011c*/ 	.word	0x00000000


	//----- nvinfo : EIATTR_CBANK_PARAM_SIZE
	.align		4
.L_39:
        /*0120*/ 	.byte	0x03, 0x19
        /*0122*/ 	.short	0x0040


	//----- nvinfo : EIATTR_PARAM_CBANK
	.align		4
        /*0124*/ 	.byte	0x04, 0x0a
        /*0126*/ 	.short	(.L_41 - .L_40)
	.align		4
.L_40:
        /*0128*/ 	.word	index@(.nv.constant0._Z7GPUFuncPfS_iiiiffifS_Pi)
        /*012c*/ 	.short	0x0380
        /*012e*/ 	.short	0x0040


	//----- nvinfo : EIATTR_SW_WAR
	.align		4
.L_41:
        /*0130*/ 	.byte	0x04, 0x36
        /*0132*/ 	.short	(.L_43 - .L_42)
.L_42:
        /*0134*/ 	.word	0x00000008
.L_43:


//--------------------- .nv.callgraph             --------------------------
	.section	.nv.callgraph,"",@"SHT_CUDA_CALLGRAPH"
	.align	4
	.sectionentsize	8
	.align		4
        /*0000*/ 	.word	0x00000000
	.align		4
        /*0004*/ 	.word	0xffffffff
	.align		4
        /*0008*/ 	.word	0x00000000
	.align		4
        /*000c*/ 	.word	0xfffffffe
	.align		4
        /*0010*/ 	.word	0x00000000
	.align		4
        /*0014*/ 	.word	0xfffffffd
	.align		4
        /*0018*/ 	.word	0x00000000
	.align		4
        /*001c*/ 	.word	0xfffffffc


//--------------------- .text._Z7GPUFuncPfS_iiiiffifS_Pi --------------------------
	.section	.text._Z7GPUFuncPfS_iiiiffifS_Pi,"ax",@progbits
	.align	128
        .global         _Z7GPUFuncPfS_iiiiffifS_Pi
        .type           _Z7GPUFuncPfS_iiiiffifS_Pi,@function
        .size           _Z7GPUFuncPfS_iiiiffifS_Pi,(.L_x_192 - _Z7GPUFuncPfS_iiiiffifS_Pi)
        .other          _Z7GPUFuncPfS_iiiiffifS_Pi,@"STO_CUDA_ENTRY STV_DEFAULT"
_Z7GPUFuncPfS_iiiiffifS_Pi:
.text._Z7GPUFuncPfS_iiiiffifS_Pi:
[----:B------:R-:W-:Y:S08]  /*0000*/  LDC R1, c[0x0][0x37c] ;  /* 0x0000df00ff017b82 */ /* 0x000ff00000000800 */
[----:B------:R-:W0:Y:S01]  /*0010*/  S2UR UR4, SR_CTAID.Z ;  /* 0x00000000000479c3 */ /* 0x000e220000002700 */
[----:B------:R-:W1:Y:S01]  /*0020*/  S2R R4, SR_TID.X ;  /* 0x0000000000047919 */ /* 0x000e620000002100 */
[----:B------:R-:W2:Y:S01]  /*0030*/  LDCU.64 UR10, c[0x0][0x358] ;  /* 0x00006b00ff0a77ac */ /* 0x000ea20008000a00 */
[----:B------:R-:W3:Y:S05]  /*0040*/  S2R R5, SR_TID.Y ;  /* 0x0000000000057919 */ /* 0x000eea0000002200 */
[----:B------:R-:W1:Y:S08]  /*0050*/  LDC R3, c[0x0][0x360] ;  /* 0x0000d800ff037b82 */ /* 0x000e700000000800 */
[----:B------:R-:W1:Y:S08]  /*0060*/  S2UR UR5, SR_CTAID.X ;  /* 0x00000000000579c3 */ /* 0x000e700000002500 */
[----:B------:R-:W3:Y:S01]  /*0070*/  S2UR UR6, SR_CTAID.Y ;  /* 0x00000000000679c3 */ /* 0x000ee20000002600 */
[----:B0-----:R-:W-:-:S04]  /*0080*/  UPRMT UR4, UR4, 0x9910, URZ ;  /* 0x0000991004047896 */ /* 0x001fc800080000ff */
[----:B------:R-:W-:-:S03]  /*0090*/  UISETP.NE.AND UP0, UPT, UR4, 0x2, UPT ;  /* 0x000000020400788c */ /* 0x000fc6000bf05270 */
[----:B------:R-:W3:Y:S01]  /*00a0*/  LDC R0, c[0x0][0x364] ;  /* 0x0000d900ff007b82 */ /* 0x000ee20000000800 */
[----:B-1----:R-:W-:Y:S02]  /*00b0*/  IMAD R4, R3, UR5, R4 ;  /* 0x0000000503047c24 */ /* 0x002fe4000f8e0204 */
[----:B---3--:R-:W-:-:S03]  /*00c0*/  IMAD R5, R0, UR6, R5 ;  /* 0x0000000600057c24 */ /* 0x008fc6000f8e0205 */
[----:B--2---:R-:W-:Y:S05]  /*00d0*/  BRA.U !UP0, `(.L_x_0) ;  /* 0x0000005108387547 */ /* 0x004fea000b800000 */
[----:B------:R-:W-:-:S09]  /*00e0*/  UISETP.NE.AND UP0, UPT, UR4, 0x1, UPT ;  /* 0x000000010400788c */ /* 0x000fd2000bf05270 */
[----:B------:R-:W-:Y:S05]  /*00f0*/  BRA.U !UP0, `(.L_x_1) ;  /* 0x0000002908447547 */ /* 0x000fea000b800000 */
[----:B------:R-:W-:-:S13]  /*0100*/  ISETP.NE.AND P0, PT, RZ, UR4, PT ;  /* 0x00000004ff007c0c */ /* 0x000fda000bf05270 */
[----:B------:R-:W-:Y:S05]  /*0110*/  @P0 EXIT ;  /* 0x000000000000094d */ /* 0x000fea0003800000 */
[----:B------:R-:W0:Y:S02]  /*0120*/  LDCU.128 UR4, c[0x0][0x390] ;  /* 0x00007200ff0477ac */ /* 0x000e240008000c00 */
[----:B0-----:R-:W-:Y:S02]  /*0130*/  IADD3 R2, PT, PT, R5, UR6, RZ ;  /* 0x0000000605027c10 */ /* 0x001fe4000fffe0ff */
[----:B------:R-:W-:Y:S02]  /*0140*/  IADD3 R0, PT, PT, R4, UR7, RZ ;  /* 0x0000000704007c10 */ /* 0x000fe4000fffe0ff */
[----:B------:R-:W-:-:S04]  /*0150*/  ISETP.GE.AND P0, PT, R2, UR4, PT ;  /* 0x0000000402007c0c */ /* 0x000fc8000bf06270 */
[----:B------:R-:W-:-:S13]  /*0160*/  ISETP.GE.OR P0, PT, R0, UR5, P0 ;  /* 0x0000000500007c0c */ /* 0x000fda0008706670 */
[----:B------:R-:W-:Y:S05]  /*0170*/  @P0 EXIT ;  /* 0x000000000000094d */ /* 0x000fea0003800000 */
[----:B------:R-:W-:Y:S01]  /*0180*/  UISETP.GE.AND UP0, UPT, UR7, 0x1, UPT ;  /* 0x000000010700788c */ /* 0x000fe2000bf06270 */
[----:B------:R-:W-:-:S03]  /*0190*/  HFMA2 R6, -RZ, RZ, 0, 0 ;  /* 0x00000000ff067431 */ /* 0x000fc600000001ff */
[----:B------:R-:W-:-:S09]  /*01a0*/  UISETP.LT.OR UP0, UPT, UR6, 0x1, !UP0 ;  /* 0x000000010600788c */ /* 0x000fd2000c701670 */
[----:B------:R-:W-:Y:S05]  /*01b0*/  BRA.U UP0, `(.L_x_2) ;  /* 0x0000001500e87547 */ /* 0x000fea000b800000 */
[----:B------:R-:W-:Y:S01]  /*01c0*/  MOV R6, RZ ;  /* 0x000000ff00067202 */ /* 0x000fe20000000f00 */
[----:B------:R-:W-:Y:S01]  /*01d0*/  ULOP3.LUT UR8, UR7, 0x7, URZ, 0xc0, !UPT ;  /* 0x0000000707087892 */ /* 0x000fe2000f8ec0ff */
[----:B------:R-:W-:Y:S01]  /*01e0*/  IADD3 R8, PT, PT, -R5, UR4, RZ ;  /* 0x0000000405087c10 */ /* 0x000fe2000fffe1ff */
[----:B------:R-:W-:Y:S01]  /*01f0*/  ULOP3.LUT UR6, UR7, 0x7ffffff8, URZ, 0xc0, !UPT ;  /* 0x7ffffff807067892 */ /* 0x000fe2000f8ec0ff */
[----:B------:R-:W-:-:S11]  /*0200*/  UMOV UR4, URZ ;  /* 0x000000ff00047c82 */ /* 0x000fd60008000000 */
.L_x_38:
[----:B------:R-:W0:Y:S01]  /*0210*/  LDCU.64 UR12, c[0x0][0x398] ;  /* 0x00007300ff0c77ac */ /* 0x000e220008000a00 */
[----:B------:R-:W1:Y:S01]  /*0220*/  LDCU UR7, c[0x0][0x394] ;  /* 0x00007280ff0777ac */ /* 0x000e620008000800 */
[----:B------:R-:W-:Y:S02]  /*0230*/  ULOP3.LUT UR5, URZ, UR4, URZ, 0x33, !UPT ;  /* 0x00000004ff057292 */ /* 0x000fe4000f8e33ff */
[----:B------:R-:W-:-:S04]  /*0240*/  UIADD3 UR4, UPT, UPT, UR4, 0x1, URZ ;  /* 0x0000000104047890 */ /* 0x000fc8000fffe0ff */
[----:B------:R-:W-:Y:S01]  /*0250*/  IADD3 R7, PT, PT, R8, UR5, RZ ;  /* 0x0000000508077c10 */ /* 0x000fe2000fffe0ff */
[----:B------:R-:W-:Y:S01]  /*0260*/  UMOV UR5, URZ ;  /* 0x000000ff00057c82 */ /* 0x000fe20008000000 */
[----:B0-----:R-:W-:Y:S02]  /*0270*/  UISETP.GE.U32.AND UP1, UPT, UR13, 0x8, UPT ;  /* 0x000000080d00788c */ /* 0x001fe4000bf26070 */
[----:B------:R-:W-:Y:S01]  /*0280*/  UISETP.NE.AND UP0, UPT, UR4, UR12, UPT ;  /* 0x0000000c0400728c */ /* 0x000fe2000bf05270 */
[----:B-1----:R-:W-:-:S06]  /*0290*/  IMAD R7, R7, UR7, R4 ;  /* 0x0000000707077c24 */ /* 0x002fcc000f8e0204 */
[----:B------:R-:W-:Y:S05]  /*02a0*/  BRA.U !UP1, `(.L_x_3) ;  /* 0x0000000909dc7547 */ /* 0x000fea000b800000 */
[----:B------:R-:W0:Y:S01]  /*02b0*/  LDC.64 R12, c[0x0][0x380] ;  /* 0x0000e000ff0c7b82 */ /* 0x000e220000000a00 */
[----:B------:R-:W-:-:S05]  /*02c0*/  UMOV UR5, URZ ;  /* 0x000000ff00057c82 */ /* 0x000fca0008000000 */
.L_x_20:
[----:B------:R-:W-:-:S04]  /*02d0*/  IADD3 R0, PT, PT, R7, UR5, RZ ;  /* 0x0000000507007c10 */ /* 0x000fc8000fffe0ff */
[----:B------:R-:W-:-:S05]  /*02e0*/  LEA R11, R0, R0, 0x1 ;  /* 0x00000000000b7211 */ /* 0x000fca00078e08ff */
[----:B0-----:R-:W-:-:S05]  /*02f0*/  IMAD.WIDE R10, R11, 0x4, R12 ;  /* 0x000000040b0a7825 */ /* 0x001fca00078e020c */
[----:B------:R-:W2:Y:S04]  /*0300*/  LDG.E R0, desc[UR10][R10.64] ;  /* 0x0000000a0a007981 */ /* 0x000ea8000c1e1900 */
[----:B------:R-:W2:Y:S04]  /*0310*/  LDG.E R3, desc[UR10][R10.64+0x4] ;  /* 0x0000040a0a037981 */ /* 0x000ea8000c1e1900 */
[----:B------:R-:W3:Y:S01]  /*0320*/  LDG.E R2, desc[UR10][R10.64+0x8] ;  /* 0x0000080a0a027981 */ /* 0x000ee2000c1e1900 */
[----:B------:R-:W-:Y:S01]  /*0330*/  HFMA2 R9, -RZ, RZ, 1.666015625, -0.052093505859375 ;  /* 0x3eaaaaabff097431 */ /* 0x000fe200000001ff */
[----:B------:R-:W-:Y:S01]  /*0340*/  MOV R14, 0x40400000 ;  /* 0x40400000000e7802 */ /* 0x000fe20000000f00 */
[----:B------:R-:W-:Y:S01]  /*0350*/  UIADD3 UR5, UPT, UPT, UR5, 0x8, URZ ;  /* 0x0000000805057890 */ /* 0x000fe2000fffe0ff */
[----:B------:R-:W-:Y:S03]  /*0360*/  BSSY.RECONVERGENT B2, `(.L_x_4) ;  /* 0x000000f000027945 */ /* 0x000fe60003800200 */
[----:B------:R-:W-:Y:S01]  /*0370*/  UISETP.NE.AND UP1, UPT, UR5, UR6, UPT ;  /* 0x000000060500728c */ /* 0x000fe2000bf25270 */
[----:B--2---:R-:W-:Y:S01]  /*0380*/  FADD R3, R0, R3 ;  /* 0x0000000300037221 */ /* 0x004fe20000000000 */
[----:B------:R-:W-:-:S03]  /*0390*/  FFMA R0, R9, -R14, 1 ;  /* 0x3f80000009007423 */ /* 0x000fc6000000080e */
[----:B---3--:R-:W-:Y:S01]  /*03a0*/  FADD R3, R3, R2 ;  /* 0x0000000203037221 */ /* 0x008fe20000000000 */
[----:B------:R-:W-:-:S03]  /*03b0*/  FFMA R0, R0, R9, 0.3333333432674407959 ;  /* 0x3eaaaaab00007423 */ /* 0x000fc60000000009 */
[----:B------:R-:W0:Y:S01]  /*03c0*/  FCHK P0, R3, 3 ;  /* 0x4040000003007902 */ /* 0x000e220000000000 */
[----:B------:R-:W-:-:S04]  /*03d0*/  FFMA R2, R3, R0, RZ ;  /* 0x0000000003027223 */ /* 0x000fc800000000ff */
[----:B------:R-:W-:-:S04]  /*03e0*/  FFMA R9, R2, -3, R3 ;  /* 0xc040000002097823 */ /* 0x000fc80000000003 */
[----:B------:R-:W-:Y:S01]  /*03f0*/  FFMA R9, R0, R9, R2 ;  /* 0x0000000900097223 */ /* 0x000fe20000000002 */
[----:B0-----:R-:W-:Y:S06]  /*0400*/  @!P0 BRA `(.L_x_5) ;  /* 0x0000000000108947 */ /* 0x001fec0003800000 */
[----:B------:R-:W-:Y:S02]  /*0410*/  MOV R0, 0x40400000 ;  /* 0x4040000000007802 */ /* 0x000fe40000000f00 */
[----:B------:R-:W-:-:S07]  /*0420*/  MOV R2, 0x440 ;  /* 0x0000044000027802 */ /* 0x000fce0000000f00 */
[----:B------:R-:W-:Y:S05]  /*0430*/  CALL.REL.NOINC `($__internal_1_$__cuda_sm3x_div_rn_noftz_f32_slowpath) ;  /* 0x0000007400bc7944 */ /* 0x000fea0003c00000 */
[----:B------:R-:W-:-:S07]  /*0440*/  MOV R9, R0 ;  /* 0x0000000000097202 */ /* 0x000fce0000000f00 */
.L_x_5:
[----:B------:R-:W-:Y:S05]  /*0450*/  BSYNC.RECONVERGENT B2 ;  /* 0x0000000000027941 */ /* 0x000fea0003800200 */
.L_x_4:
[----:B------:R-:W2:Y:S04]  /*0460*/  LDG.E R0, desc[UR10][R10.64+0xc] ;  /* 0x00000c0a0a007981 */ /* 0x000ea8000c1e1900 */
[----:B------:R-:W2:Y:S04]  /*0470*/  LDG.E R3, desc[UR10][R10.64+0x10] ;  /* 0x0000100a0a037981 */ /* 0x000ea8000c1e1900 */
[----:B------:R-:W3:Y:S01]  /*0480*/  LDG.E R15, desc[UR10][R10.64+0x14] ;  /* 0x0000140a0a0f7981 */ /* 0x000ee2000c1e1900 */
[----:B------:R-:W-:Y:S01]  /*0490*/  HFMA2 R2, -RZ, RZ, 1.666015625, -0.052093505859375 ;  /* 0x3eaaaaabff027431 */ /* 0x000fe200000001ff */
[----:B------:R-:W-:Y:S01]  /*04a0*/  MOV R17, 0x40400000 ;  /* 0x4040000000117802 */ /* 0x000fe20000000f00 */
[----:B------:R-:W-:Y:S01]  /*04b0*/  BSSY.RECONVERGENT B2, `(.L_x_6) ;  /* 0x0000010000027945 */ /* 0x000fe20003800200 */
[----:B------:R-:W-:-:S03]  /*04c0*/  FADD R6, R9, R6 ;  /* 0x0000000609067221 */ /* 0x000fc60000000000 */
[----:B------:R-:W-:Y:S01]  /*04d0*/  FFMA R17, R2, -R17, 1 ;  /* 0x3f80000002117423 */ /* 0x000fe20000000811 */
[----:B--2---:R-:W-:-:S04]  /*04e0*/  FADD R0, R0, R3 ;  /* 0x0000000300007221 */ /* 0x004fc80000000000 */
[----:B---3--:R-:W-:Y:S01]  /*04f0*/  FADD R14, R0, R15 ;  /* 0x0000000f000e7221 */ /* 0x008fe20000000000 */
[----:B------:R-:W-:-:S03]  /*0500*/  FFMA R0, R17, R2, 0.3333333432674407959 ;  /* 0x3eaaaaab11007423 */ /* 0x000fc60000000002 */
[----:B------:R-:W0:Y:S01]  /*0510*/  FCHK P0, R14, 3 ;  /* 0x404000000e007902 */ /* 0x000e220000000000 */
[----:B------:R-:W-:-:S04]  /*0520*/  FFMA R3, R0, R14, RZ ;  /* 0x0000000e00037223 */ /* 0x000fc800000000ff */
[----:B------:R-:W-:-:S04]  /*0530*/  FFMA R2, R3, -3, R14 ;  /* 0xc040000003027823 */ /* 0x000fc8000000000e */
[----:B------:R-:W-:Y:S01]  /*0540*/  FFMA R3, R0, R2, R3 ;  /* 0x0000000200037223 */ /* 0x000fe20000000003 */
[----:B0-----:R-:W-:Y:S06]  /*0550*/  @!P0 BRA `(.L_x_7) ;  /* 0x0000000000148947 */ /* 0x001fec0003800000 */
[----:B------:R-:W-:Y:S02]  /*0560*/  MOV R3, R14 ;  /* 0x0000000e00037202 */ /* 0x000fe40000000f00 */
[----:B------:R-:W-:Y:S02]  /*0570*/  MOV R0, 0x40400000 ;  /* 0x4040000000007802 */ /* 0x000fe40000000f00 */
[----:B------:R-:W-:-:S07]  /*0580*/  MOV R2, 0x5a0 ;  /* 0x000005a000027802 */ /* 0x000fce0000000f00 */
[----:B------:R-:W-:Y:S05]  /*0590*/  CALL.REL.NOINC `($__internal_1_$__cuda_sm3x_div_rn_noftz_f32_slowpath) ;  /* 0x0000007400647944 */ /* 0x000fea0003c00000 */
[----:B------:R-:W-:-:S07]  /*05a0*/  MOV R3, R0 ;  /* 0x0000000000037202 */ /* 0x000fce0000000f00 */
.L_x_7:
[----:B------:R-:W-:Y:S05]  /*05b0*/  BSYNC.RECONVERGENT B2 ;  /* 0x0000000000027941 */ /* 0x000fea0003800200 */
.L_x_6:
        /* <DEDUP_REMOVED lines=21> */
.L_x_9:
[----:B------:R-:W-:Y:S05]  /*0710*/  BSYNC.RECONVERGENT B2 ;  /* 0x0000000000027941 */ /* 0x000fea0003800200 */
.L_x_8:
        /* <DEDUP_REMOVED lines=21> */
.L_x_11:
[----:B------:R-:W-:Y:S05]  /*0870*/  BSYNC.RECONVERGENT B2 ;  /* 0x0000000000027941 */ /* 0x000fea0003800200 */
.L_x_10:
        /* <DEDUP_REMOVED lines=21> */
.L_x_13:
[----:B------:R-:W-:Y:S05]  /*09d0*/  BSYNC.RECONVERGENT B2 ;  /* 0x0000000000027941 */ /* 0x000fea0003800200 */
.L_x_12:
        /* <DEDUP_REMOVED lines=21> */
.L_x_15:
[----:B------:R-:W-:Y:S05]  /*0b30*/  BSYNC.RECONVERGENT B2 ;  /* 0x0000000000027941 */ /* 0x000fea0003800200 */
.L_x_14:
        /* <DEDUP_REMOVED lines=21> */
.L_x_17:
[----:B------:R-:W-:Y:S05]  /*0c90*/  BSYNC.RECONVERGENT B2 ;  /* 0x0000000000027941 */ /* 0x000fea0003800200 */
.L_x_16:
        /* <DEDUP_REMOVED lines=20> */
.L_x_19:
[----:B------:R-:W-:Y:S05]  /*0de0*/  BSYNC.RECONVERGENT B2 ;  /* 0x0000000000027941 */ /* 0x000fea0003800200 */
.L_x_18:
[----:B------:R-:W-:Y:S01]  /*0df0*/  FADD R6, R6, R0 ;  /* 0x0000000006067221 */ /* 0x000fe20000000000 */
[----:B------:R-:W-:Y:S06]  /*0e00*/  BRA.U UP1, `(.L_x_20) ;  /* 0xfffffff501307547 */ /* 0x000fec000b83ffff */
[----:B------:R-:W-:-:S05]  /*0e10*/  UMOV UR5, UR6 ;  /* 0x0000000600057c82 */ /* 0x000fca0008000000 */
.L_x_3:
[----:B------:R-:W-:-:S09]  /*0e20*/  UISETP.NE.AND UP1, UPT, UR8, URZ, UPT ;  /* 0x000000ff0800728c */ /* 0x000fd2000bf25270 */
[----:B------:R-:W-:Y:S05]  /*0e30*/  BRA.U !UP1, `(.L_x_21) ;  /* 0x0000000909c47547 */ /* 0x000fea000b800000 */
[----:B------:R-:W-:-:S04]  /*0e40*/  UIADD3 UR7, UPT, UPT, UR8, -0x1, URZ ;  /* 0xffffffff08077890 */ /* 0x000fc8000fffe0ff */
[----:B------:R-:W-:-:S09]  /*0e50*/  UISETP.GE.U32.AND UP1, UPT, UR7, 0x3, UPT ;  /* 0x000000030700788c */ /* 0x000fd2000bf26070 */
[----:B------:R-:W-:Y:S05]  /*0e60*/  BRA.U !UP1, `(.L_x_22) ;  /* 0x0000000509707547 */ /* 0x000fea000b800000 */
[----:B------:R-:W0:Y:S01]  /*0e70*/  LDC.64 R10, c[0x0][0x380] ;  /* 0x0000e000ff0a7b82 */ /* 0x000e220000000a00 */
        /* <DEDUP_REMOVED lines=8> */
[----:B------:R-:W-:Y:S04]  /*0f00*/  BSSY.RECONVERGENT B2, `(.L_x_23) ;  /* 0x000000f000027945 */ /* 0x000fe80003800200 */
        /* <DEDUP_REMOVED lines=14> */
.L_x_24:
[----:B------:R-:W-:Y:S05]  /*0ff0*/  BSYNC.RECONVERGENT B2 ;  /* 0x0000000000027941 */ /* 0x000fea0003800200 */
.L_x_23:
        /* <DEDUP_REMOVED lines=21> */
.L_x_26:
[----:B------:R-:W-:Y:S05]  /*1150*/  BSYNC.RECONVERGENT B2 ;  /* 0x0000000000027941 */ /* 0x000fea0003800200 */
.L_x_25:
        /* <DEDUP_REMOVED lines=21> */
.L_x_28:
[----:B------:R-:W-:Y:S05]  /*12b0*/  BSYNC.RECONVERGENT B2 ;  /* 0x0000000000027941 */ /* 0x000fea0003800200 */
.L_x_27:
        /* <DEDUP_REMOVED lines=20> */
.L_x_30:
[----:B------:R-:W-:Y:S05]  /*1400*/  BSYNC.RECONVERGENT B2 ;  /* 0x0000000000027941 */ /* 0x000fea0003800200 */
.L_x_29:
[----:B------:R-:W-:Y:S01]  /*1410*/  FADD R6, R6, R0 ;  /* 0x0000000006067221 */ /* 0x000fe20000000000 */
[----:B------:R-:W-:-:S12]  /*1420*/  UIADD3 UR5, UPT, UPT, UR5, 0x4, URZ ;  /* 0x0000000405057890 */ /* 0x000fd8000fffe0ff */
.L_x_22:
[----:B------:R-:W0:Y:S02]  /*1430*/  LDCU UR7, c[0x0][0x39c] ;  /* 0x00007380ff0777ac */ /* 0x000e240008000800 */
[----:B0-----:R-:W-:-:S09]  /*1440*/  ULOP3.LUT UP1, UR7, UR7, 0x3, URZ, 0xc0, !UPT ;  /* 0x0000000307077892 */ /* 0x001fd2000f82c0ff */
[----:B------:R-:W-:Y:S05]  /*1450*/  BRA.U !UP1, `(.L_x_21) ;  /* 0x00000005093c7547 */ /* 0x000fea000b800000 */
[----:B------:R-:W-:-:S09]  /*1460*/  UISETP.NE.AND UP1, UPT, UR7, 0x1, UPT ;  /* 0x000000010700788c */ /* 0x000fd2000bf25270 */
        /* <DEDUP_REMOVED lines=25> */
.L_x_33:
[----:B------:R-:W-:Y:S05]  /*1600*/  BSYNC.RECONVERGENT B2 ;  /* 0x0000000000027941 */ /* 0x000fea0003800200 */
.L_x_32:
        /* <DEDUP_REMOVED lines=20> */
.L_x_35:
[----:B------:R-:W-:Y:S05]  /*1750*/  BSYNC.RECONVERGENT B2 ;  /* 0x0000000000027941 */ /* 0x000fea0003800200 */
.L_x_34:
[----:B------:R-:W-:Y:S01]  /*1760*/  FADD R6, R6, R0 ;  /* 0x0000000006067221 */ /* 0x000fe20000000000 */
[----:B------:R-:W-:-:S12]  /*1770*/  UIADD3 UR5, UPT, UPT, UR5, 0x2, URZ ;  /* 0x0000000205057890 */ /* 0x000fd8000fffe0ff */
.L_x_31:
[----:B------:R-:W0:Y:S02]  /*1780*/  LDCU UR7, c[0x0][0x39c] ;  /* 0x00007380ff0777ac */ /* 0x000e240008000800 */
[----:B0-----:R-:W-:-:S04]  /*1790*/  ULOP3.LUT UR7, UR7, 0x1, URZ, 0xc0, !UPT ;  /* 0x0000000107077892 */ /* 0x001fc8000f8ec0ff */
[----:B------:R-:W-:-:S09]  /*17a0*/  UISETP.NE.U32.AND UP1, UPT, UR7, 0x1, UPT ;  /* 0x000000010700788c */ /* 0x000fd2000bf25070 */
[----:B------:R-:W-:Y:S05]  /*17b0*/  BRA.U UP1, `(.L_x_21) ;  /* 0x0000000101647547 */ /* 0x000fea000b800000 */
        /* <DEDUP_REMOVED lines=23> */
.L_x_37:
[----:B------:R-:W-:Y:S05]  /*1930*/  BSYNC.RECONVERGENT B2 ;  /* 0x0000000000027941 */ /* 0x000fea0003800200 */
.L_x_36:
[----:B------:R-:W-:-:S07]  /*1940*/  FADD R6, R6, R0 ;  /* 0x0000000006067221 */ /* 0x000fce0000000000 */
.L_x_21:
[----:B------:R-:W-:Y:S05]  /*1950*/  BRA.U UP0, `(.L_x_38) ;  /* 0xffffffe9002c7547 */ /* 0x000fea000b83ffff */
.L_x_2:
[----:B------:R-:W0:Y:S01]  /*1960*/  LDCU.64 UR4, c[0x0][0x398] ;  /* 0x00007300ff0477ac */ /* 0x000e220008000a00 */
[----:B------:R-:W-:Y:S01]  /*1970*/  BSSY.RECONVERGENT B2, `(.L_x_39) ;  /* 0x000000f000027945 */ /* 0x000fe20003800200 */
[----:B0-----:R-:W-:-:S06]  /*1980*/  UIMAD UR5, UR5, UR4, URZ ;  /* 0x00000004050572a4 */ /* 0x001fcc000f8e02ff */
[----:B------:R-:W-:-:S04]  /*1990*/  I2FP.F32.S32 R0, UR5 ;  /* 0x0000000500007c45 */ /* 0x000fc80008201400 */
[----:B------:R-:W0:Y:S08]  /*19a0*/  MUFU.RCP R3, R0 ;  /* 0x0000000000037308 */ /* 0x000e300000001000 */
[----:B------:R-:W1:Y:S01]  /*19b0*/  FCHK P0, R6, R0 ;  /* 0x0000000006007302 */ /* 0x000e620000000000 */
[----:B0-----:R-:W-:-:S04]  /*19c0*/  FFMA R2, -R0, R3, 1 ;  /* 0x3f80000000027423 */ /* 0x001fc80000000103 */
[----:B------:R-:W-:-:S04]  /*19d0*/  FFMA R3, R3, R2, R3 ;  /* 0x0000000203037223 */ /* 0x000fc80000000003 */
[----:B------:R-:W-:-:S04]  /*19e0*/  FFMA R7, R3, R6, RZ ;  /* 0x0000000603077223 */ /* 0x000fc800000000ff */
[----:B------:R-:W-:-:S04]  /*19f0*/  FFMA R2, -R0, R7, R6 ;  /* 0x0000000700027223 */ /* 0x000fc80000000106 */
[----:B------:R-:W-:Y:S01]  /*1a00*/  FFMA R2, R3, R2, R7 ;  /* 0x0000000203027223 */ /* 0x000fe20000000007 */
[----:B-1----:R-:W-:Y:S06]  /*1a10*/  @!P0 BRA `(.L_x_40) ;  /* 0x0000000000108947 */ /* 0x002fec0003800000 */
[----:B------:R-:W-:Y:S02]  /*1a20*/  MOV R3, R6 ;  /* 0x0000000600037202 */ /* 0x000fe40000000f00 */
[----:B------:R-:W-:-:S07]  /*1a30*/  MOV R2, 0x1a50 ;  /* 0x00001a5000027802 */ /* 0x000fce0000000f00 */
[----:B------:R-:W-:Y:S05]  /*1a40*/  CALL.REL.NOINC `($__internal_1_$__cuda_sm3x_div_rn_noftz_f32_slowpath) ;  /* 0x0000006000387944 */ /* 0x000fea0003c00000 */
[----:B------:R-:W-:-:S07]  /*1a50*/  MOV R2, R0 ;  /* 0x0000000000027202 */ /* 0x000fce0000000f00 */
.L_x_40:
[----:B------:R-:W-:Y:S05]  /*1a60*/  BSYNC.RECONVERGENT B2 ;  /* 0x0000000000027941 */ /* 0x000fea0003800200 */
.L_x_39:
[----:B------:R-:W0:Y:S01]  /*1a70*/  LDCU UR4, c[0x0][0x3ac] ;  /* 0x00007580ff0477ac */ /* 0x000e220008000800 */
[----:B------:R-:W1:Y:S01]  /*1a80*/  LDCU UR6, c[0x0][0x3a4] ;  /* 0x00007480ff0677ac */ /* 0x000e620008000800 */
[----:B0-----:R-:W-:-:S05]  /*1a90*/  FADD R2, R2, -UR4 ;  /* 0x8000000402027e21 */ /* 0x001fca0008000000 */
[----:B-1----:R-:W-:-:S13]  /*1aa0*/  FSETP.GEU.AND P0, PT, |R2|, UR6, PT ;  /* 0x0000000602007c0b */ /* 0x002fda000bf0e200 */
[----:B------:R-:W-:Y:S05]  /*1ab0*/  @P0 EXIT ;  /* 0x000000000000094d */ /* 0x000fea0003800000 */
[----:B------:R-:W0:Y:S01]  /*1ac0*/  LDCU.64 UR6, c[0x0][0x398] ;  /* 0x00007300ff0677ac */ /* 0x000e220008000a00 */
[----:B------:R-:W-:Y:S01]  /*1ad0*/  HFMA2 R19, -RZ, RZ, 0, 0 ;  /* 0x00000000ff137431 */ /* 0x000fe200000001ff */
[----:B0-----:R-:W-:-:S04]  /*1ae0*/  UISETP.GE.AND UP0, UPT, UR7, 0x1, UPT ;  /* 0x000000010700788c */ /* 0x001fc8000bf06270 */
[----:B------:R-:W-:-:S09]  /*1af0*/  UISETP.LT.OR UP0, UPT, UR6, 0x1, !UP0 ;  /* 0x000000010600788c */ /* 0x000fd2000c701670 */
[----:B------:R-:W-:Y:S05]  /*1b00*/  BRA.U UP0, `(.L_x_41) ;  /* 0x0000000900307547 */ /* 0x000fea000b800000 */
[----:B------:R-:W0:Y:S01]  /*1b10*/  LDCU UR4, c[0x0][0x390] ;  /* 0x00007200ff0477ac */ /* 0x000e220008000800 */
[----:B------:R-:W-:Y:S01]  /*1b20*/  MOV R19, RZ ;  /* 0x000000ff00137202 */ /* 0x000fe20000000f00 */
[----:B------:R-:W-:-:S04]  /*1b30*/  ULOP3.LUT UR6, UR7, 0x7ffffffc, URZ, 0xc0, !UPT ;  /* 0x7ffffffc07067892 */ /* 0x000fc8000f8ec0ff */
[----:B------:R-:W-:Y:S01]  /*1b40*/  UIADD3 UR8, UPT, UPT, -UR6, URZ, URZ ;  /* 0x000000ff06087290 */ /* 0x000fe2000fffe1ff */
[----:B0-----:R-:W-:Y:S01]  /*1b50*/  IADD3 R8, PT, PT, -R5, UR4, RZ ;  /* 0x0000000405087c10 */ /* 0x001fe2000fffe1ff */
[----:B------:R-:W-:-:S10]  /*1b60*/  UMOV UR4, URZ ;  /* 0x000000ff00047c82 */ /* 0x000fd40008000000 */
.L_x_46:
[----:B------:R-:W0:Y:S01]  /*1b70*/  LDCU.64 UR12, c[0x0][0x398] ;  /* 0x00007300ff0c77ac */ /* 0x000e220008000a00 */
[----:B------:R-:W-:Y:S02]  /*1b80*/  LOP3.LUT R9, RZ, UR4, RZ, 0x33, !PT ;  /* 0x00000004ff097c12 */ /* 0x000fe4000f8e33ff */
[----:B------:R-:W-:Y:S01]  /*1b90*/  MOV R0, RZ ;  /* 0x000000ff00007202 */ /* 0x000fe20000000f00 */
[----:B------:R-:W1:Y:S01]  /*1ba0*/  LDCU UR7, c[0x0][0x394] ;  /* 0x00007280ff0777ac */ /* 0x000e620008000800 */
[----:B------:R-:W-:Y:S01]  /*1bb0*/  IADD3 R3, PT, PT, R8, R9, RZ ;  /* 0x0000000908037210 */ /* 0x000fe20007ffe0ff */
[----:B------:R-:W-:Y:S02]  /*1bc0*/  UIADD3 UR4, UPT, UPT, UR4, 0x1, URZ ;  /* 0x0000000104047890 */ /* 0x000fe4000fffe0ff */
[----:B0-----:R-:W-:Y:S01]  /*1bd0*/  UISETP.GE.U32.AND UP1, UPT, UR13, 0x4, UPT ;  /* 0x000000040d00788c */ /* 0x001fe2000bf26070 */
[----:B------:R-:W-:Y:S01]  /*1be0*/  IADD3 R9, PT, PT, R9, UR12, RZ ;  /* 0x0000000c09097c10 */ /* 0x000fe2000fffe0ff */
[----:B------:R-:W-:Y:S01]  /*1bf0*/  UISETP.NE.AND UP0, UPT, UR4, UR12, UPT ;  /* 0x0000000c0400728c */ /* 0x000fe2000bf05270 */
[----:B-1----:R-:W-:-:S06]  /*1c00*/  IMAD R10, R3, UR7, R4 ;  /* 0x00000007030a7c24 */ /* 0x002fcc000f8e0204 */
[----:B------:R-:W-:Y:S05]  /*1c10*/  BRA.U !UP1, `(.L_x_42) ;  /* 0x0000000109f87547 */ /* 0x000fea000b800000 */
[----:B------:R-:W-:Y:S01]  /*1c20*/  IMAD R0, R9, UR13, RZ ;  /* 0x0000000d09007c24 */ /* 0x000fe2000f8e02ff */
[----:B------:R-:W-:Y:S01]  /*1c30*/  LEA R11, R10, R10, 0x1 ;  /* 0x0000000a0a0b7211 */ /* 0x000fe200078e08ff */
[----:B------:R-:W-:-:S03]  /*1c40*/  UMOV UR7, UR8 ;  /* 0x0000000800077c82 */ /* 0x000fc60008000000 */
[----:B------:R-:W-:-:S07]  /*1c50*/  LEA R0, R0, R0, 0x1 ;  /* 0x0000000000007211 */ /* 0x000fce00078e08ff */
.L_x_43:
[----:B------:R-:W0:Y:S08]  /*1c60*/  LDC.64 R6, c[0x0][0x380] ;  /* 0x0000e000ff067b82 */ /* 0x000e300000000a00 */
[----:B------:R-:W1:Y:S01]  /*1c70*/  LDC.64 R2, c[0x0][0x388] ;  /* 0x0000e200ff027b82 */ /* 0x000e620000000a00 */
[----:B0-----:R-:W-:-:S05]  /*1c80*/  IMAD.WIDE R6, R11, 0x4, R6 ;  /* 0x000000040b067825 */ /* 0x001fca00078e0206 */
[----:B------:R-:W2:Y:S01]  /*1c90*/  LDG.E R13, desc[UR10][R6.64] ;  /* 0x0000000a060d7981 */ /* 0x000ea2000c1e1900 */
[----:B-1----:R-:W-:-:S03]  /*1ca0*/  IMAD.WIDE R2, R0, 0x4, R2 ;  /* 0x0000000400027825 */ /* 0x002fc600078e0202 */
[----:B------:R-:W3:Y:S04]  /*1cb0*/  LDG.E R25, desc[UR10][R6.64+0x4] ;  /* 0x0000040a06197981 */ /* 0x000ee8000c1e1900 */
[----:B------:R-:W2:Y:S04]  /*1cc0*/  LDG.E R14, desc[UR10][R2.64] ;  /* 0x0000000a020e7981 */ /* 0x000ea8000c1e1900 */
[----:B------:R-:W3:Y:S04]  /*1cd0*/  LDG.E R26, desc[UR10][R2.64+0x4] ;  /* 0x0000040a021a7981 */ /* 0x000ee8000c1e1900 */
[----:B------:R-:W4:Y:S04]  /*1ce0*/  LDG.E R22, desc[UR10][R6.64+0x8] ;  /* 0x0000080a06167981 */ /* 0x000f28000c1e1900 */
[----:B------:R-:W4:Y:S04]  /*1cf0*/  LDG.E R23, desc[UR10][R2.64+0x8] ;  /* 0x0000080a02177981 */ /* 0x000f28000c1e1900 */
[----:B------:R-:W5:Y:S04]  /*1d00*/  LDG.E R21, desc[UR10][R6.64+0xc] ;  /* 0x00000c0a06157981 */ /* 0x000f68000c1e1900 */
[----:B------:R-:W5:Y:S04]  /*1d10*/  LDG.E R20, desc[UR10][R2.64+0xc] ;  /* 0x00000c0a02147981 */ /* 0x000f68000c1e1900 */
[----:B------:R-:W5:Y:S04]  /*1d20*/  LDG.E R17, desc[UR10][R6.64+0x10] ;  /* 0x0000100a06117981 */ /* 0x000f68000c1e1900 */
[----:B------:R-:W5:Y:S04]  /*1d30*/  LDG.E R12, desc[UR10][R2.64+0x10] ;  /* 0x0000100a020c7981 */ /* 0x000f68000c1e1900 */
[----:B------:R-:W5:Y:S04]  /*1d40*/  LDG.E R16, desc[UR10][R6.64+0x14] ;  /* 0x0000140a06107981 */ /* 0x000f68000c1e1900 */
[----:B------:R-:W5:Y:S04]  /*1d50*/  LDG.E R15, desc[UR10][R2.64+0x14] ;  /* 0x0000140a020f7981 */ /* 0x000f68000c1e1900 */
[----:B------:R-:W5:Y:S01]  /*1d60*/  LDG.E R27, desc[UR10][R2.64+0x2c] ;  /* 0x00002c0a021b7981 */ /* 0x000f62000c1e1900 */
[----:B--2---:R-:W-:-:S03]  /*1d70*/  FADD R18, R13, -R14 ;  /* 0x8000000e0d127221 */ /* 0x004fc60000000000 */
[----:B------:R-:W2:Y:S01]  /*1d80*/  LDG.E R14, desc[UR10][R6.64+0x18] ;  /* 0x0000180a060e7981 */ /* 0x000ea2000c1e1900 */
[----:B------:R-:W-:Y:S01]  /*1d90*/  FFMA R24, R18, R18, R19 ;  /* 0x0000001212187223 */ /* 0x000fe20000000013 */
[----:B---3--:R-:W-:Y:S02]  /*1da0*/  FADD R25, R25, -R26 ;  /* 0x8000001a19197221 */ /* 0x008fe40000000000 */
[----:B------:R-:W2:Y:S02]  /*1db0*/  LDG.E R13, desc[UR10][R2.64+0x18] ;  /* 0x0000180a020d7981 */ /* 0x000ea4000c1e1900 */
[----:B------:R-:W-:Y:S02]  /*1dc0*/  FFMA R24, R25, R25, R24 ;  /* 0x0000001919187223 */ /* 0x000fe40000000018 */
[----:B------:R-:W3:Y:S01]  /*1dd0*/  LDG.E R19, desc[UR10][R6.64+0x1c] ;  /* 0x00001c0a06137981 */ /* 0x000ee2000c1e1900 */
[----:B----4-:R-:W-:-:S03]  /*1de0*/  FADD R25, R22, -R23 ;  /* 0x8000001716197221 */ /* 0x010fc60000000000 */
[----:B------:R-:W3:Y:S01]  /*1df0*/  LDG.E R18, desc[UR10][R2.64+0x1c] ;  /* 0x00001c0a02127981 */ /* 0x000ee2000c1e1900 */
[----:B------:R-:W-:-:S03]  /*1e00*/  FFMA R24, R25, R25, R24 ;  /* 0x0000001919187223 */ /* 0x000fc60000000018 */
[----:B------:R-:W4:Y:S01]  /*1e10*/  LDG.E R22, desc[UR10][R6.64+0x20] ;  /* 0x0000200a06167981 */ /* 0x000f22000c1e1900 */
[----:B-----5:R-:W-:-:S03]  /*1e20*/  FADD R25, R21, -R20 ;  /* 0x8000001415197221 */ /* 0x020fc60000000000 */
[----:B------:R-:W4:Y:S04]  /*1e30*/  LDG.E R23, desc[UR10][R2.64+0x20] ;  /* 0x0000200a02177981 */ /* 0x000f28000c1e1900 */
[----:B------:R-:W5:Y:S01]  /*1e40*/  LDG.E R21, desc[UR10][R6.64+0x24] ;  /* 0x0000240a06157981 */ /* 0x000f62000c1e1900 */
[----:B------:R-:W-:-:S03]  /*1e50*/  FFMA R28, R25, R25, R24 ;  /* 0x00000019191c7223 */ /* 0x000fc60000000018 */
[----:B------:R-:W5:Y:S04]  /*1e60*/  LDG.E R20, desc[UR10][R2.64+0x24] ;  /* 0x0000240a02147981 */ /* 0x000f68000c1e1900 */
[----:B------:R-:W5:Y:S04]  /*1e70*/  LDG.E R24, desc[UR10][R6.64+0x28] ;  /* 0x0000280a06187981 */ /* 0x000f68000c1e1900 */
[----:B------:R-:W5:Y:S04]  /*1e80*/  LDG.E R25, desc[UR10][R2.64+0x28] ;  /* 0x0000280a02197981 */ /* 0x000f68000c1e1900 */
[----:B------:R-:W5:Y:S01]  /*1e90*/  LDG.E R26, desc[UR10][R6.64+0x2c] ;  /* 0x00002c0a061a7981 */ /* 0x000f62000c1e1900 */
[----:B------:R-:W-:Y:S01]  /*1ea0*/  FADD R17, R17, -R12 ;  /* 0x8000000c11117221 */ /* 0x000fe20000000000 */
[----:B------:R-:W-:-:S03]  /*1eb0*/  FADD R15, R16, -R15 ;  /* 0x8000000f100f7221 */ /* 0x000fc60000000000 */
[----:B------:R-:W-:-:S04]  /*1ec0*/  FFMA R28, R17, R17, R28 ;  /* 0x00000011111c7223 */ /* 0x000fc8000000001c */
[----:B------:R-:W-:Y:S01]  /*1ed0*/  FFMA R28, R15, R15, R28 ;  /* 0x0000000f0f1c7223 */ /* 0x000fe2000000001c */
[----:B------:R-:W-:-:S04]  /*1ee0*/  UIADD3 UR7, UPT, UPT, UR7, 0x4, URZ ;  /* 0x0000000407077890 */ /* 0x000fc8000fffe0ff */
[----:B------:R-:W-:Y:S01]  /*1ef0*/  UISETP.NE.AND UP1, UPT, UR7, URZ, UPT ;  /* 0x000000ff0700728c */ /* 0x000fe2000bf25270 */
[----:B------:R-:W-:Y:S02]  /*1f00*/  IADD3 R11, PT, PT, R11, 0xc, RZ ;  /* 0x0000000c0b0b7810 */ /* 0x000fe40007ffe0ff */
[----:B------:R-:W-:Y:S01]  /*1f10*/  IADD3 R0, PT, PT, R0, 0xc, RZ ;  /* 0x0000000c00007810 */ /* 0x000fe20007ffe0ff */
[----:B--2---:R-:W-:-:S04]  /*1f20*/  FADD R13, R14, -R13 ;  /* 0x8000000d0e0d7221 */ /* 0x004fc80000000000 */
[----:B------:R-:W-:Y:S01]  /*1f30*/  FFMA R28, R13, R13, R28 ;  /* 0x0000000d0d1c7223 */ /* 0x000fe2000000001c */
[----:B---3--:R-:W-:-:S04]  /*1f40*/  FADD R19, R19, -R18 ;  /* 0x8000001213137221 */ /* 0x008fc80000000000 */
[----:B------:R-:W-:Y:S01]  /*1f50*/  FFMA R28, R19, R19, R28 ;  /* 0x00000013131c7223 */ /* 0x000fe2000000001c */
[----:B----4-:R-:W-:-:S04]  /*1f60*/  FADD R23, R22, -R23 ;  /* 0x8000001716177221 */ /* 0x010fc80000000000 */
[----:B------:R-:W-:Y:S01]  /*1f70*/  FFMA R28, R23, R23, R28 ;  /* 0x00000017171c7223 */ /* 0x000fe2000000001c */
[----:B-----5:R-:W-:-:S04]  /*1f80*/  FADD R21, R21, -R20 ;  /* 0x8000001415157221 */ /* 0x020fc80000000000 */
[----:B------:R-:W-:Y:S01]  /*1f90*/  FFMA R28, R21, R21, R28 ;  /* 0x00000015151c7223 */ /* 0x000fe2000000001c */
[----:B------:R-:W-:Y:S01]  /*1fa0*/  FADD R25, R24, -R25 ;  /* 0x8000001918197221 */ /* 0x000fe20000000000 */
[----:B------:R-:W-:-:S03]  /*1fb0*/  FADD R27, R26, -R27 ;  /* 0x8000001b1a1b7221 */ /* 0x000fc60000000000 */
[----:B------:R-:W-:-:S04]  /*1fc0*/  FFMA R28, R25, R25, R28 ;  /* 0x00000019191c7223 */ /* 0x000fc8000000001c */
[----:B------:R-:W-:Y:S01]  /*1fd0*/  FFMA R19, R27, R27, R28 ;  /* 0x0000001b1b137223 */ /* 0x000fe2000000001c */
[----:B------:R-:W-:Y:S06]  /*1fe0*/  BRA.U UP1, `(.L_x_43) ;  /* 0xfffffffd011c7547 */ /* 0x000fec000b83ffff */
[----:B------:R-:W-:-:S07]  /*1ff0*/  MOV R0, UR6 ;  /* 0x0000000600007c02 */ /* 0x000fce0008000f00 */
.L_x_42:
[----:B------:R-:W-:-:S09]  /*2000*/  ULOP3.LUT UP1, UR7, UR13, 0x3, URZ, 0xc0, !UPT ;  /* 0x000000030d077892 */ /* 0x000fd2000f82c0ff */
[----:B------:R-:W-:Y:S05]  /*2010*/  BRA.U !UP1, `(.L_x_44) ;  /* 0x0000000109e87547 */ /* 0x000fea000b800000 */
[----:B------:R-:W-:Y:S02]  /*2020*/  UISETP.NE.AND UP1, UPT, UR7, 0x1, UPT ;  /* 0x000000010700788c */ /* 0x000fe4000bf25270 */
[----:B------:R-:W-:-:S04]  /*2030*/  ULOP3.LUT UR9, UR13, 0x1, URZ, 0xc0, !UPT ;  /* 0x000000010d097892 */ /* 0x000fc8000f8ec0ff */
[----:B------:R-:W-:-:S03]  /*2040*/  UISETP.NE.U32.AND UP2, UPT, UR9, 0x1, UPT ;  /* 0x000000010900788c */ /* 0x000fc6000bf45070 */
[----:B------:R-:W-:Y:S08]  /*2050*/  BRA.U !UP1, `(.L_x_45) ;  /* 0x0000000109847547 */ /* 0x000ff0000b800000 */
[----:B------:R-:W0:Y:S01]  /*2060*/  LDC.64 R2, c[0x0][0x380] ;  /* 0x0000e000ff027b82 */ /* 0x000e220000000a00 */
[----:B------:R-:W-:Y:S01]  /*2070*/  IMAD R11, R9, UR13, R0 ;  /* 0x0000000d090b7c24 */ /* 0x000fe2000f8e0200 */
[----:B------:R-:W-:-:S04]  /*2080*/  IADD3 R12, PT, PT, R10, R0, RZ ;  /* 0x000000000a0c7210 */ /* 0x000fc80007ffe0ff */
[----:B------:R-:W-:Y:S02]  /*2090*/  LEA R13, R12, R12, 0x1 ;  /* 0x0000000c0c0d7211 */ /* 0x000fe400078e08ff */
[----:B------:R-:W1:Y:S01]  /*20a0*/  LDC.64 R6, c[0x0][0x388] ;  /* 0x0000e200ff067b82 */ /* 0x000e620000000a00 */
[----:B------:R-:W-:Y:S02]  /*20b0*/  LEA R11, R11, R11, 0x1 ;  /* 0x0000000b0b0b7211 */ /* 0x000fe400078e08ff */
        /* <DEDUP_REMOVED lines=13> */
[----:B------:R-:W5:Y:S01]  /*2190*/  LDG.E R22, desc[UR10][R6.64+0x14] ;  /* 0x0000140a06167981 */ /* 0x000f62000c1e1900 */
        /* <DEDUP_REMOVED lines=9> */
[----:B------:R-:W-:-:S04]  /*2230*/  FADD R11, R11, -R12 ;  /* 0x8000000c0b0b7221 */ /* 0x000fc80000000000 */
[----:B------:R-:W-:Y:S01]  /*2240*/  FFMA R14, R11, R11, R14 ;  /* 0x0000000b0b0e7223 */ /* 0x000fe2000000000e */
[----:B------:R-:W-:-:S04]  /*2250*/  FADD R13, R13, -R22 ;  /* 0x800000160d0d7221 */ /* 0x000fc80000000000 */
[----:B------:R-:W-:-:S07]  /*2260*/  FFMA R19, R13, R13, R14 ;  /* 0x0000000d0d137223 */ /* 0x000fce000000000e */
.L_x_45:
[----:B------:R-:W-:Y:S05]  /*2270*/  BRA.U UP2, `(.L_x_44) ;  /* 0x0000000102507547 */ /* 0x000fea000b800000 */
[----:B------:R-:W0:Y:S01]  /*2280*/  LDC.64 R2, c[0x0][0x380] ;  /* 0x0000e000ff027b82 */ /* 0x000e220000000a00 */
[----:B------:R-:W-:Y:S01]  /*2290*/  IADD3 R10, PT, PT, R10, R0, RZ ;  /* 0x000000000a0a7210 */ /* 0x000fe20007ffe0ff */
[----:B------:R-:W-:-:S03]  /*22a0*/  IMAD R0, R9, UR13, R0 ;  /* 0x0000000d09007c24 */ /* 0x000fc6000f8e0200 */
[----:B------:R-:W-:Y:S02]  /*22b0*/  LEA R11, R10, R10, 0x1 ;  /* 0x0000000a0a0b7211 */ /* 0x000fe400078e08ff */
[----:B------:R-:W-:Y:S01]  /*22c0*/  LEA R9, R0, R0, 0x1 ;  /* 0x0000000000097211 */ /* 0x000fe200078e08ff */
[----:B------:R-:W1:Y:S02]  /*22d0*/  LDC.64 R6, c[0x0][0x388] ;  /* 0x0000e200ff067b82 */ /* 0x000e640000000a00 */
[----:B0-----:R-:W-:-:S05]  /*22e0*/  IMAD.WIDE R2, R11, 0x4, R2 ;  /* 0x000000040b027825 */ /* 0x001fca00078e0202 */
[----:B------:R-:W2:Y:S01]  /*22f0*/  LDG.E R0, desc[UR10][R2.64] ;  /* 0x0000000a02007981 */ /* 0x000ea2000c1e1900 */
[----:B-1----:R-:W-:-:S03]  /*2300*/  IMAD.WIDE R6, R9, 0x4, R6 ;  /* 0x0000000409067825 */ /* 0x002fc600078e0206 */
[----:B------:R-:W3:Y:S04]  /*2310*/  LDG.E R10, desc[UR10][R2.64+0x4] ;  /* 0x0000040a020a7981 */ /* 0x000ee8000c1e1900 */
[----:B------:R-:W2:Y:S04]  /*2320*/  LDG.E R9, desc[UR10][R6.64] ;  /* 0x0000000a06097981 */ /* 0x000ea8000c1e1900 */
[----:B------:R-:W3:Y:S04]  /*2330*/  LDG.E R11, desc[UR10][R6.64+0x4] ;  /* 0x0000040a060b7981 */ /* 0x000ee8000c1e1900 */
[----:B------:R-:W4:Y:S04]  /*2340*/  LDG.E R12, desc[UR10][R2.64+0x8] ;  /* 0x0000080a020c7981 */ /* 0x000f28000c1e1900 */
[----:B------:R-:W4:Y:S01]  /*2350*/  LDG.E R13, desc[UR10][R6.64+0x8] ;  /* 0x0000080a060d7981 */ /* 0x000f22000c1e1900 */
[----:B--2---:R-:W-:-:S04]  /*2360*/  FADD R0, R0, -R9 ;  /* 0x8000000900007221 */ /* 0x004fc80000000000 */
[----:B------:R-:W-:Y:S01]  /*2370*/  FFMA R0, R0, R0, R19 ;  /* 0x0000000000007223 */ /* 0x000fe20000000013 */
[----:B---3--:R-:W-:-:S04]  /*2380*/  FADD R11, R10, -R11 ;  /* 0x8000000b0a0b7221 */ /* 0x008fc80000000000 */
[----:B------:R-:W-:Y:S01]  /*2390*/  FFMA R0, R11, R11, R0 ;  /* 0x0000000b0b007223 */ /* 0x000fe20000000000 */
[----:B----4-:R-:W-:-:S04]  /*23a0*/  FADD R13, R12, -R13 ;  /* 0x8000000d0c0d7221 */ /* 0x010fc80000000000 */
[----:B------:R-:W-:-:S07]  /*23b0*/  FFMA R19, R13, R13, R0 ;  /* 0x0000000d0d137223 */ /* 0x000fce0000000000 */
.L_x_44:
[----:B------:R-:W-:Y:S05]  /*23c0*/  BRA.U UP0, `(.L_x_46) ;  /* 0xfffffff500e87547 */ /* 0x000fea000b83ffff */
.L_x_41:
[----:B------:R-:W-:Y:S01]  /*23d0*/  UIMAD UR5, UR5, 0x3, URZ ;  /* 0x00000003050578a4 */ /* 0x000fe2000f8e02ff */
[----:B------:R-:W-:Y:S05]  /*23e0*/  BSSY.RECONVERGENT B2, `(.L_x_47) ;  /* 0x000000e000027945 */ /* 0x000fea0003800200 */
        /* <DEDUP_REMOVED lines=10> */
[----:B------:R-:W-:Y:S02]  /*2490*/  MOV R3, R19 ;  /* 0x0000001300037202 */ /* 0x000fe40000000f00 */
[----:B------:R-:W-:-:S07]  /*24a0*/  MOV R2, 0x24c0 ;  /* 0x000024c000027802 */ /* 0x000fce0000000f00 */
[----:B------:R-:W-:Y:S05]  /*24b0*/  CALL.REL.NOINC `($__internal_1_$__cuda_sm3x_div_rn_noftz_f32_slowpath) ;  /* 0x00000054009c7944 */ /* 0x000fea0003c00000 */
.L_x_48:
[----:B------:R-:W-:Y:S05]  /*24c0*/  BSYNC.RECONVERGENT B2 ;  /* 0x0000000000027941 */ /* 0x000fea0003800200 */
.L_x_47:
[----:B------:R-:W-:Y:S01]  /*24d0*/  IADD3 R2, PT, PT, R0, -0xd000000, RZ ;  /* 0xf300000000027810 */ /* 0x000fe20007ffe0ff */
[----:B------:R0:W1:Y:S01]  /*24e0*/  MUFU.RSQ R7, R0 ;  /* 0x0000000000077308 */ /* 0x0000620000001400 */
[----:B------:R-:W-:Y:S02]  /*24f0*/  BSSY.RECONVERGENT B0, `(.L_x_49) ;  /* 0x000000b000007945 */ /* 0x000fe40003800200 */
[----:B------:R-:W-:-:S13]  /*2500*/  ISETP.GT.U32.AND P0, PT, R2, 0x727fffff, PT ;  /* 0x727fffff0200780c */ /* 0x000fda0003f04070 */
[----:B0-----:R-:W-:Y:S05]  /*2510*/  @!P0 BRA `(.L_x_50) ;  /* 0x0000000000108947 */ /* 0x001fea0003800000 */
[----:B------:R-:W-:-:S07]  /*2520*/  MOV R9, 0x2540 ;  /* 0x0000254000097802 */ /* 0x000fce0000000f00 */
[----:B-1----:R-:W-:Y:S05]  /*2530*/  CALL.REL.NOINC `($__internal_0_$__cuda_sm20_sqrt_rn_f32_slowpath) ;  /* 0x0000005400207944 */ /* 0x002fea0003c00000 */
[----:B------:R-:W-:Y:S01]  /*2540*/  MOV R0, R7 ;  /* 0x0000000700007202 */ /* 0x000fe20000000f00 */
[----:B------:R-:W-:Y:S06]  /*2550*/  BRA `(.L_x_51) ;  /* 0x0000000000107947 */ /* 0x000fec0003800000 */
.L_x_50:
[C---:B-1----:R-:W-:Y:S01]  /*2560*/  FMUL.FTZ R3, R7.reuse, R0 ;  /* 0x0000000007037220 */ /* 0x042fe20000410000 */
[----:B------:R-:W-:-:S03]  /*2570*/  FMUL.FTZ R2, R7, 0.5 ;  /* 0x3f00000007027820 */ /* 0x000fc60000410000 */
[----:B------:R-:W-:-:S04]  /*2580*/  FFMA R0, -R3, R3, R0 ;  /* 0x0000000303007223 */ /* 0x000fc80000000100 */
[----:B------:R-:W-:-:S07]  /*2590*/  FFMA R0, R0, R2, R3 ;  /* 0x0000000200007223 */ /* 0x000fce0000000003 */
.L_x_51:
[----:B------:R-:W-:Y:S05]  /*25a0*/  BSYNC.RECONVERGENT B0 ;  /* 0x0000000000007941 */ /* 0x000fea0003800200 */
.L_x_49:
[----:B------:R-:W0:Y:S08]  /*25b0*/  LDC R6, c[0x0][0x3a8] ;  /* 0x0000ea00ff067b82 */ /* 0x000e300000000800 */
[----:B------:R-:W1:Y:S01]  /*25c0*/  LDC.64 R2, c[0x0][0x3b0] ;  /* 0x0000ec00ff027b82 */ /* 0x000e620000000a00 */
[----:B0-----:R-:W-:-:S05]  /*25d0*/  LEA R7, R6, 0xfffffffc, 0x2 ;  /* 0xfffffffc06077811 */ /* 0x001fca00078e10ff */
[----:B-1----:R-:W-:-:S05]  /*25e0*/  IMAD.WIDE R2, R7, 0x4, R2 ;  /* 0x0000000407027825 */ /* 0x002fca00078e0202 */
[----:B------:R-:W2:Y:S02]  /*25f0*/  LDG.E R7, desc[UR10][R2.64] ;  /* 0x0000000a02077981 */ /* 0x000ea4000c1e1900 */
[----:B--2---:R-:W-:-:S13]  /*2600*/  FSETP.GEU.AND P0, PT, R0, R7, PT ;  /* 0x000000070000720b */ /* 0x004fda0003f0e000 */
[----:B------:R-:W-:Y:S05]  /*2610*/  @P0 EXIT ;  /* 0x000000000000094d */ /* 0x000fea0003800000 */
[----:B------:R-:W-:Y:S02]  /*2620*/  IADD3 R6, PT, PT, R6, -0x1, RZ ;  /* 0xffffffff06067810 */ /* 0x000fe40007ffe0ff */
[----:B------:R-:W-:Y:S02]  /*2630*/  I2FP.F32.U32 R7, R5 ;  /* 0x0000000500077245 */ /* 0x000fe40000201000 */
[----:B------:R-:W-:-:S07]  /*2640*/  I2FP.F32.S32 R8, R4 ;  /* 0x0000000400087245 */ /* 0x000fce0000201400 */
.L_x_59:
[----:B------:R-:W0:Y:S01]  /*2650*/  LDC.64 R4, c[0x0][0x3b8] ;  /* 0x0000ee00ff047b82 */ /* 0x000e220000000a00 */
[----:B------:R-:W-:Y:S01]  /*2660*/  HFMA2 R9, -RZ, RZ, 0, 5.9604644775390625e-08 ;  /* 0x00000001ff097431 */ /* 0x000fe200000001ff */
[----:B------:R-:W-:Y:S05]  /*2670*/  YIELD ;  /* 0x0000000000007946 */ /* 0x000fea0003800000 */
[----:B0-----:R-:W2:Y:S01]  /*2680*/  ATOMG.E.EXCH.STRONG.GPU PT, R9, desc[UR10][R4.64], R9 ;  /* 0x80000009040979a8 */ /* 0x001ea2000c1ef10a */
[----:B------:R-:W-:Y:S01]  /*2690*/  BSSY.RECONVERGENT B0, `(.L_x_52) ;  /* 0x0000032000007945 */ /* 0x000fe20003800200 */
[----:B--2---:R-:W-:-:S13]  /*26a0*/  ISETP.NE.AND P0, PT, R9, RZ, PT ;  /* 0x000000ff0900720c */ /* 0x004fda0003f05270 */
[----:B-----5:R-:W-:Y:S05]  /*26b0*/  @P0 BRA `(.L_x_53) ;  /* 0x0000000000bc0947 */ /* 0x020fea0003800000 */
[----:B------:R-:W2:Y:S01]  /*26c0*/  LDG.E R5, desc[UR10][R2.64] ;  /* 0x0000000a02057981 */ /* 0x000ea2000c1e1900 */
[----:B------:R-:W-:Y:S01]  /*26d0*/  BSSY.RECONVERGENT B1, `(.L_x_54) ;  /* 0x000002b000017945 */ /* 0x000fe20003800200 */
[----:B--2---:R-:W-:-:S13]  /*26e0*/  FSETP.GEU.AND P0, PT, R0, R5, PT ;  /* 0x000000050000720b */ /* 0x004fda0003f0e000 */
[----:B------:R-:W-:Y:S05]  /*26f0*/  @P0 BRA `(.L_x_55) ;  /* 0x0000000000a00947 */ /* 0x000fea0003800000 */
[----:B------:R-:W0:Y:S01]  /*2700*/  LDCU UR4, c[0x0][0x3a8] ;  /* 0x00007500ff0477ac */ /* 0x000e220008000800 */
[----:B------:R-:W-:Y:S01]  /*2710*/  MOV R16, R6 ;  /* 0x0000000600107202 */ /* 0x000fe20000000f00 */
[----:B0-----:R-:W-:-:S09]  /*2720*/  UISETP.GE.AND UP0, UPT, UR4, 0x2, UPT ;  /* 0x000000020400788c */ /* 0x001fd2000bf06270 */
[----:B------:R-:W-:Y:S05]  /*2730*/  BRA.U !UP0, `(.L_x_56) ;  /* 0x0000000108747547 */ /* 0x000fea000b800000 */
[----:B------:R-:W0:Y:S01]  /*2740*/  LDC.64 R4, c[0x0][0x3b0] ;  /* 0x0000ec00ff047b82 */ /* 0x000e220000000a00 */
[----:B------:R-:W1:Y:S01]  /*2750*/  LDCU UR4, c[0x0][0x3a8] ;  /* 0x00007500ff0477ac */ /* 0x000e620008000800 */
[----:B------:R-:W-:Y:S01]  /*2760*/  BSSY.RECONVERGENT B2, `(.L_x_56) ;  /* 0x000001a000027945 */ /* 0x000fe20003800200 */
[----:B------:R-:W-:Y:S02]  /*2770*/  MOV R17, R6 ;  /* 0x0000000600117202 */ /* 0x000fe40000000f00 */
[----:B-1----:R-:W-:-:S07]  /*2780*/  MOV R16, UR4 ;  /* 0x0000000400107c02 */ /* 0x002fce0008000f00 */
.L_x_58:
[----:B-1----:R-:W-:-:S04]  /*2790*/  SHF.L.U32 R15, R16, 0x2, RZ ;  /* 0x00000002100f7819 */ /* 0x002fc800000006ff */
[----:B------:R-:W-:-:S05]  /*27a0*/  IADD3 R11, PT, PT, R15, -0x8, RZ ;  /* 0xfffffff80f0b7810 */ /* 0x000fca0007ffe0ff */
[----:B0-----:R-:W-:-:S05]  /*27b0*/  IMAD.WIDE R10, R11, 0x4, R4 ;  /* 0x000000040b0a7825 */ /* 0x001fca00078e0204 */
[----:B------:R-:W2:Y:S01]  /*27c0*/  LDG.E R19, desc[UR10][R10.64] ;  /* 0x0000000a0a137981 */ /* 0x000ea2000c1e1900 */
[----:B------:R-:W-:Y:S02]  /*27d0*/  MOV R16, R17 ;  /* 0x0000001100107202 */ /* 0x000fe40000000f00 */
[----:B--2---:R-:W-:-:S13]  /*27e0*/  FSETP.GEU.AND P0, PT, R0, R19, PT ;  /* 0x000000130000720b */ /* 0x004fda0003f0e000 */
[----:B------:R-:W-:Y:S05]  /*27f0*/  @P0 BRA `(.L_x_57) ;  /* 0x0000000000400947 */ /* 0x000fea0003800000 */
[----:B------:R-:W-:Y:S02]  /*2800*/  SHF.L.U32 R11, R16, 0x2, RZ ;  /* 0x00000002100b7819 */ /* 0x000fe400000006ff */
[----:B------:R-:W-:-:S03]  /*2810*/  IADD3 R13, PT, PT, R15, -0x7, RZ ;  /* 0xfffffff90f0d7810 */ /* 0x000fc60007ffe0ff */
[----:B------:R-:W-:-:S04]  /*2820*/  IMAD.WIDE.U32 R10, R11, 0x4, R4 ;  /* 0x000000040b0a7825 */ /* 0x000fc800078e0004 */
[----:B------:R-:W-:Y:S01]  /*2830*/  IMAD.WIDE.U32 R12, R13, 0x4, R4 ;  /* 0x000000040d0c7825 */ /* 0x000fe200078e0004 */
[----:B------:R1:W-:Y:S05]  /*2840*/  STG.E desc[UR10][R10.64], R19 ;  /* 0x000000130a007986 */ /* 0x0003ea000c10190a */
[----:B------:R-:W2:Y:S01]  /*2850*/  LDG.E R13, desc[UR10][R12.64] ;  /* 0x0000000a0c0d7981 */ /* 0x000ea2000c1e1900 */
[----:B------:R-:W-:-:S05]  /*2860*/  IADD3 R15, PT, PT, R15, -0x6, RZ ;  /* 0xfffffffa0f0f7810 */ /* 0x000fca0007ffe0ff */
[----:B------:R-:W-:Y:S01]  /*2870*/  IMAD.WIDE.U32 R14, R15, 0x4, R4 ;  /* 0x000000040f0e7825 */ /* 0x000fe200078e0004 */
[----:B--2---:R1:W-:Y:S05]  /*2880*/  STG.E desc[UR10][R10.64+0x4], R13 ;  /* 0x0000040d0a007986 */ /* 0x0043ea000c10190a */
[----:B------:R-:W2:Y:S01]  /*2890*/  LDG.E R15, desc[UR10][R14.64] ;  /* 0x0000000a0e0f7981 */ /* 0x000ea2000c1e1900 */
[C---:B------:R-:W-:Y:S02]  /*28a0*/  ISETP.GT.U32.AND P0, PT, R16.reuse, 0x1, PT ;  /* 0x000000011000780c */ /* 0x040fe40003f04070 */
[----:B------:R-:W-:Y:S01]  /*28b0*/  IADD3 R17, PT, PT, R16, -0x1, RZ ;  /* 0xffffffff10117810 */ /* 0x000fe20007ffe0ff */
[----:B------:R1:W-:Y:S04]  /*28c0*/  STG.E desc[UR10][R10.64+0xc], RZ ;  /* 0x00000cff0a007986 */ /* 0x0003e8000c10190a */
[----:B--2---:R1:W-:Y:S06]  /*28d0*/  STG.E desc[UR10][R10.64+0x8], R15 ;  /* 0x0000080f0a007986 */ /* 0x0043ec000c10190a */
[----:B------:R-:W-:Y:S05]  /*28e0*/  @P0 BRA `(.L_x_58) ;  /* 0xfffffffc00a80947 */ /* 0x000fea000383ffff */
[----:B------:R-:W-:-:S07]  /*28f0*/  HFMA2 R16, -RZ, RZ, 0, 0 ;  /* 0x00000000ff107431 */ /* 0x000fce00000001ff */
.L_x_57:
[----:B------:R-:W-:Y:S05]  /*2900*/  BSYNC.RECONVERGENT B2 ;  /* 0x0000000000027941 */ /* 0x000fea0003800200 */
.L_x_56:
[----:B------:R-:W0:Y:S01]  /*2910*/  LDC.64 R4, c[0x0][0x3b0] ;  /* 0x0000ec00ff047b82 */ /* 0x000e220000000a00 */
[----:B-1----:R-:W-:-:S05]  /*2920*/  SHF.L.U32 R11, R16, 0x2, RZ ;  /* 0x00000002100b7819 */ /* 0x002fca00000006ff */
[----:B0-----:R-:W-:-:S05]  /*2930*/  IMAD.WIDE R4, R11, 0x4, R4 ;  /* 0x000000040b047825 */ /* 0x001fca00078e0204 */
[----:B------:R0:W-:Y:S04]  /*2940*/  STG.E desc[UR10][R4.64], R0 ;  /* 0x0000000004007986 */ /* 0x0001e8000c10190a */
[----:B------:R0:W-:Y:S04]  /*2950*/  STG.E desc[UR10][R4.64+0x4], R7 ;  /* 0x0000040704007986 */ /* 0x0001e8000c10190a */
[----:B------:R0:W-:Y:S04]  /*2960*/  STG.E desc[UR10][R4.64+0x8], R8 ;  /* 0x0000080804007986 */ /* 0x0001e8000c10190a */
[----:B------:R0:W-:Y:S02]  /*2970*/  STG.E desc[UR10][R4.64+0xc], RZ ;  /* 0x00000cff04007986 */ /* 0x0001e4000c10190a */
.L_x_55:
[----:B------:R-:W-:Y:S05]  /*2980*/  BSYNC.RECONVERGENT B1 ;  /* 0x0000000000017941 */ /* 0x000fea0003800200 */
.L_x_54:
[----:B0-----:R-:W0:Y:S02]  /*2990*/  LDC.64 R4, c[0x0][0x3b8] ;  /* 0x0000ee00ff047b82 */ /* 0x001e240000000a00 */
[----:B0-----:R0:W5:Y:S02]  /*29a0*/  ATOMG.E.EXCH.STRONG.GPU PT, RZ, desc[UR10][R4.64], RZ ;  /* 0x800000ff04ff79a8 */ /* 0x001164000c1ef10a */
.L_x_53:
[----:B------:R-:W-:Y:S05]  /*29b0*/  BSYNC.RECONVERGENT B0 ;  /* 0x0000000000007941 */ /* 0x000fea0003800200 */
.L_x_52:
[----:B0-----:R-:W2:Y:S01]  /*29c0*/  LDG.E R5, desc[UR10][R2.64] ;  /* 0x0000000a02057981 */ /* 0x001ea2000c1e1900 */
[----:B------:R-:W-:Y:S02]  /*29d0*/  ISETP.NE.AND P1, PT, R9, RZ, PT ;  /* 0x000000ff0900720c */ /* 0x000fe40003f25270 */
[----:B--2---:R-:W-:-:S13]  /*29e0*/  FSETP.GEU.AND P0, PT, R0, R5, PT ;  /* 0x000000050000720b */ /* 0x004fda0003f0e000 */
[----:B------:R-:W-:Y:S05]  /*29f0*/  @!P0 BRA P1, `(.L_x_59) ;  /* 0xfffffffc00148947 */ /* 0x000fea000083ffff */
[----:B------:R-:W-:Y:S05]  /*2a00*/  EXIT ;  /* 0x000000000000794d */ /* 0x000fea0003800000 */
.L_x_1:
[----:B------:R-:W0:Y:S02]  /*2a10*/  LDCU.128 UR12, c[0x0][0x390] ;  /* 0x00007200ff0c77ac */ /* 0x000e240008000c00 */
[----:B0-----:R-:W-:Y:S02]  /*2a20*/  UIADD3 UR5, UPT, UPT, UR14, -0x1, URZ ;  /* 0xffffffff0e057890 */ /* 0x001fe4000fffe0ff */
[----:B------:R-:W-:-:S04]  /*2a30*/  UIADD3 UR4, UPT, UPT, UR15, -0x1, URZ ;  /* 0xffffffff0f047890 */ /* 0x000fc8000fffe0ff */
[----:B------:R-:W-:Y:S02]  /*2a40*/  I2FP.F32.S32 R2, UR5 ;  /* 0x0000000500027c45 */ /* 0x000fe40008201400 */
[----:B------:R-:W-:-:S03]  /*2a50*/  I2FP.F32.S32 R0, UR4 ;  /* 0x0000000400007c45 */ /* 0x000fc60008201400 */
[----:B------:R-:W-:Y:S02]  /*2a60*/  FMUL R3, R2, 0.70710676908493041992 ;  /* 0x3f3504f302037820 */ /* 0x000fe40000400000 */
[C---:B------:R-:W-:Y:S02]  /*2a70*/  FMUL R10, R0.reuse, -0.70710676908493041992 ;  /* 0xbf3504f3000a7820 */ /* 0x040fe40000400000 */
[----:B------:R-:W-:Y:S01]  /*2a80*/  FFMA R13, R0, 0.70710676908493041992, R3 ;  /* 0x3f3504f3000d7823 */ /* 0x000fe20000000003 */
[----:B------:R-:W0:Y:S08]  /*2a90*/  F2I.CEIL.NTZ R11, R3 ;  /* 0x00000003000b7305 */ /* 0x000e30000020b100 */
[----:B------:R-:W1:Y:S01]  /*2aa0*/  F2I.CEIL.NTZ R13, R13 ;  /* 0x0000000d000d7305 */ /* 0x000e62000020b100 */
[----:B0-----:R-:W-:-:S07]  /*2ab0*/  IADD3 R0, PT, PT, R5, R11, RZ ;  /* 0x0000000b05007210 */ /* 0x001fce0007ffe0ff */
[----:B------:R-:W0:Y:S01]  /*2ac0*/  F2I.FLOOR.NTZ R10, R10 ;  /* 0x0000000a000a7305 */ /* 0x000e220000207100 */
[----:B------:R-:W-:Y:S02]  /*2ad0*/  ISETP.GE.AND P0, PT, R0, UR12, PT ;  /* 0x0000000c00007c0c */ /* 0x000fe4000bf06270 */
[----:B-1----:R-:W-:-:S04]  /*2ae0*/  IADD3 R0, PT, PT, R4, R13, RZ ;  /* 0x0000000d04007210 */ /* 0x002fc80007ffe0ff */
[----:B------:R-:W-:Y:S02]  /*2af0*/  ISETP.GE.OR P0, PT, R0, UR13, P0 ;  /* 0x0000000d00007c0c */ /* 0x000fe40008706670 */
[----:B0-----:R-:W-:-:S04]  /*2b00*/  IADD3 R2, PT, PT, R5, R10, RZ ;  /* 0x0000000a05027210 */ /* 0x001fc80007ffe0ff */
[----:B------:R-:W-:-:S13]  /*2b10*/  ISETP.LT.OR P0, PT, R2, RZ, P0 ;  /* 0x000000ff0200720c */ /* 0x000fda0000701670 */
[----:B------:R-:W-:Y:S05]  /*2b20*/  @P0 EXIT ;  /* 0x000000000000094d */ /* 0x000fea0003800000 */
[----:B------:R-:W-:Y:S01]  /*2b30*/  ISETP.GT.AND P0, PT, R11, R10, PT ;  /* 0x0000000a0b00720c */ /* 0x000fe20003f04270 */
[----:B------:R-:W-:-:S12]  /*2b40*/  HFMA2 R7, -RZ, RZ, 0, 0 ;  /* 0x00000000ff077431 */ /* 0x000fd800000001ff */
[----:B------:R-:W-:Y:S05]  /*2b50*/  @!P0 BRA `(.L_x_60) ;  /* 0x0000001400e48947 */ /* 0x000fea0003800000 */
[----:B------:R-:W-:Y:S02]  /*2b60*/  LOP3.LUT R9, R13, 0x7, RZ, 0xc0, !PT ;  /* 0x000000070d097812 */ /* 0x000fe400078ec0ff */
[----:B------:R-:W-:Y:S02]  /*2b70*/  MOV R7, RZ ;  /* 0x000000ff00077202 */ /* 0x000fe40000000f00 */
[----:B------:R-:W-:-:S07]  /*2b80*/  MOV R8, R10 ;  /* 0x0000000a00087202 */ /* 0x000fce0000000f00 */
.L_x_96:
[----:B------:R-:W-:-:S13]  /*2b90*/  ISETP.GE.AND P0, PT, R13, 0x1, PT ;  /* 0x000000010d00780c */ /* 0x000fda0003f06270 */
[----:B------:R-:W-:Y:S05]  /*2ba0*/  @!P0 BRA `(.L_x_61) ;  /* 0x0000001400c48947 */ /* 0x000fea0003800000 */
[----:B------:R-:W0:Y:S01]  /*2bb0*/  LDCU.64 UR4, c[0x0][0x390] ;  /* 0x00007200ff0477ac */ /* 0x000e220008000a00 */
[----:B------:R-:W-:Y:S02]  /*2bc0*/  ISETP.GE.U32.AND P0, PT, R13, 0x8, PT ;  /* 0x000000080d00780c */ /* 0x000fe40003f06070 */
[----:B------:R-:W-:Y:S02]  /*2bd0*/  LOP3.LUT R0, RZ, R8, RZ, 0x33, !PT ;  /* 0x00000008ff007212 */ /* 0x000fe400078e33ff */
[----:B------:R-:W-:Y:S02]  /*2be0*/  MOV R15, RZ ;  /* 0x000000ff000f7202 */ /* 0x000fe40000000f00 */
[----:B0-----:R-:W-:-:S05]  /*2bf0*/  IADD3 R3, PT, PT, R0, UR4, -R5 ;  /* 0x0000000400037c10 */ /* 0x001fca000fffe805 */
[----:B------:R-:W-:Y:S02]  /*2c00*/  IMAD R6, R3, UR5, R4 ;  /* 0x0000000503067c24 */ /* 0x000fe4000f8e0204 */
[----:B------:R-:W-:Y:S05]  /*2c10*/  @!P0 BRA `(.L_x_62) ;  /* 0x0000000800e48947 */ /* 0x000fea0003800000 */
[----:B------:R-:W0:Y:S01]  /*2c20*/  LDC.64 R14, c[0x0][0x380] ;  /* 0x0000e000ff0e7b82 */ /* 0x000e220000000a00 */
[----:B------:R-:W-:-:S05]  /*2c30*/  UMOV UR4, URZ ;  /* 0x000000ff00047c82 */ /* 0x000fca0008000000 */
.L_x_79:
[----:B------:R-:W-:-:S04]  /*2c40*/  IADD3 R0, PT, PT, R6, UR4, RZ ;  /* 0x0000000406007c10 */ /* 0x000fc8000fffe0ff */
[----:B------:R-:W-:-:S05]  /*2c50*/  LEA R25, R0, R0, 0x1 ;  /* 0x0000000000197211 */ /* 0x000fca00078e08ff */
[----:B0-----:R-:W-:-:S05]  /*2c60*/  IMAD.WIDE R24, R25, 0x4, R14 ;  /* 0x0000000419187825 */ /* 0x001fca00078e020e */
[----:B------:R-:W2:Y:S04]  /*2c70*/  LDG.E R0, desc[UR10][R24.64] ;  /* 0x0000000a18007981 */ /* 0x000ea8000c1e1900 */
[----:B------:R-:W2:Y:S04]  /*2c80*/  LDG.E R3, desc[UR10][R24.64+0x4] ;  /* 0x0000040a18037981 */ /* 0x000ea8000c1e1900 */
[----:B------:R-:W3:Y:S01]  /*2c90*/  LDG.E R17, desc[UR10][R24.64+0x8] ;  /* 0x0000080a18117981 */ /* 0x000ee2000c1e1900 */
[----:B------:R-:W-:Y:S01]  /*2ca0*/  HFMA2 R2, -RZ, RZ, 2.125, 0 ;  /* 0x40400000ff027431 */ /* 0x000fe200000001ff */
        /* <DEDUP_REMOVED lines=16> */
.L_x_64:
[----:B------:R-:W-:Y:S05]  /*2db0*/  BSYNC.RECONVERGENT B2 ;  /* 0x0000000000027941 */ /* 0x000fea0003800200 */
.L_x_63:
        /* <DEDUP_REMOVED lines=21> */
.L_x_66:
[----:B------:R-:W-:Y:S05]  /*2f10*/  BSYNC.RECONVERGENT B2 ;  /* 0x0000000000027941 */ /* 0x000fea0003800200 */
.L_x_65:
        /* <DEDUP_REMOVED lines=21> */
.L_x_68:
[----:B------:R-:W-:Y:S05]  /*3070*/  BSYNC.RECONVERGENT B2 ;  /* 0x0000000000027941 */ /* 0x000fea0003800200 */
.L_x_67:
        /* <DEDUP_REMOVED lines=21> */
.L_x_70:
[----:B------:R-:W-:Y:S05]  /*31d0*/  BSYNC.RECONVERGENT B2 ;  /* 0x0000000000027941 */ /* 0x000fea0003800200 */
.L_x_69:
        /* <DEDUP_REMOVED lines=21> */
.L_x_72:
[----:B------:R-:W-:Y:S05]  /*3330*/  BSYNC.RECONVERGENT B2 ;  /* 0x0000000000027941 */ /* 0x000fea0003800200 */
.L_x_71:
        /* <DEDUP_REMOVED lines=21> */
.L_x_74:
[----:B------:R-:W-:Y:S05]  /*3490*/  BSYNC.RECONVERGENT B2 ;  /* 0x0000000000027941 */ /* 0x000fea0003800200 */
.L_x_73:
        /* <DEDUP_REMOVED lines=21> */
.L_x_76:
[----:B------:R-:W-:Y:S05]  /*35f0*/  BSYNC.RECONVERGENT B2 ;  /* 0x0000000000027941 */ /* 0x000fea0003800200 */
.L_x_75:
        /* <DEDUP_REMOVED lines=20> */
.L_x_78:
[----:B------:R-:W-:Y:S05]  /*3740*/  BSYNC.RECONVERGENT B2 ;  /* 0x0000000000027941 */ /* 0x000fea0003800200 */
.L_x_77:
[----:B------:R-:W-:Y:S01]  /*3750*/  UIADD3 UR4, UPT, UPT, UR4, 0x8, URZ ;  /* 0x0000000804047890 */ /* 0x000fe2000fffe0ff */
[----:B------:R-:W-:Y:S01]  /*3760*/  LOP3.LUT R2, R13, 0x7ffffff8, RZ, 0xc0, !PT ;  /* 0x7ffffff80d027812 */ /* 0x000fe200078ec0ff */
[----:B------:R-:W-:-:S04]  /*3770*/  FADD R7, R7, R0 ;  /* 0x0000000007077221 */ /* 0x000fc80000000000 */
[----:B------:R-:W-:-:S13]  /*3780*/  ISETP.NE.AND P0, PT, R2, UR4, PT ;  /* 0x0000000402007c0c */ /* 0x000fda000bf05270 */
[----:B------:R-:W-:Y:S05]  /*3790*/  @P0 BRA `(.L_x_79) ;  /* 0xfffffff400280947 */ /* 0x000fea000383ffff */
[----:B------:R-:W-:-:S07]  /*37a0*/  MOV R15, R2 ;  /* 0x00000002000f7202 */ /* 0x000fce0000000f00 */
.L_x_62:
[----:B------:R-:W-:-:S13]  /*37b0*/  ISETP.NE.AND P0, PT, R9, RZ, PT ;  /* 0x000000ff0900720c */ /* 0x000fda0003f05270 */
[----:B------:R-:W-:Y:S05]  /*37c0*/  @!P0 BRA `(.L_x_61) ;  /* 0x0000000800bc8947 */ /* 0x000fea0003800000 */
[----:B------:R-:W-:-:S04]  /*37d0*/  IADD3 R0, PT, PT, R9, -0x1, RZ ;  /* 0xffffffff09007810 */ /* 0x000fc80007ffe0ff */
[----:B------:R-:W-:-:S13]  /*37e0*/  ISETP.GE.U32.AND P0, PT, R0, 0x3, PT ;  /* 0x000000030000780c */ /* 0x000fda0003f06070 */
[----:B------:R-:W-:Y:S05]  /*37f0*/  @!P0 BRA `(.L_x_80) ;  /* 0x0000000400708947 */ /* 0x000fea0003800000 */
[----:B------:R-:W0:Y:S01]  /*3800*/  LDC.64 R24, c[0x0][0x380] ;  /* 0x0000e000ff187b82 */ /* 0x000e220000000a00 */
[----:B------:R-:W-:-:S04]  /*3810*/  IADD3 R0, PT, PT, R6, R15, RZ ;  /* 0x0000000f06007210 */ /* 0x000fc80007ffe0ff */
        /* <DEDUP_REMOVED lines=22> */
.L_x_82:
[----:B------:R-:W-:Y:S05]  /*3980*/  BSYNC.RECONVERGENT B2 ;  /* 0x0000000000027941 */ /* 0x000fea0003800200 */
.L_x_81:
        /* <DEDUP_REMOVED lines=21> */
.L_x_84:
[----:B------:R-:W-:Y:S05]  /*3ae0*/  BSYNC.RECONVERGENT B2 ;  /* 0x0000000000027941 */ /* 0x000fea0003800200 */
.L_x_83:
        /* <DEDUP_REMOVED lines=21> */
.L_x_86:
[----:B------:R-:W-:Y:S05]  /*3c40*/  BSYNC.RECONVERGENT B2 ;  /* 0x0000000000027941 */ /* 0x000fea0003800200 */
.L_x_85:
        /* <DEDUP_REMOVED lines=20> */
.L_x_88:
[----:B------:R-:W-:Y:S05]  /*3d90*/  BSYNC.RECONVERGENT B2 ;  /* 0x0000000000027941 */ /* 0x000fea0003800200 */
.L_x_87:
[----:B------:R-:W-:Y:S01]  /*3da0*/  FADD R7, R7, R0 ;  /* 0x0000000007077221 */ /* 0x000fe20000000000 */
[----:B------:R-:W-:-:S07]  /*3db0*/  IADD3 R15, PT, PT, R15, 0x4, RZ ;  /* 0x000000040f0f7810 */ /* 0x000fce0007ffe0ff */
.L_x_80:
[----:B------:R-:W-:-:S13]  /*3dc0*/  LOP3.LUT P0, R0, R13, 0x3, RZ, 0xc0, !PT ;  /* 0x000000030d007812 */ /* 0x000fda000780c0ff */
[----:B------:R-:W-:Y:S05]  /*3dd0*/  @!P0 BRA `(.L_x_61) ;  /* 0x0000000400388947 */ /* 0x000fea0003800000 */
[----:B------:R-:W-:-:S13]  /*3de0*/  ISETP.NE.AND P0, PT, R0, 0x1, PT ;  /* 0x000000010000780c */ /* 0x000fda0003f05270 */
        /* <DEDUP_REMOVED lines=25> */
.L_x_91:
[----:B------:R-:W-:Y:S05]  /*3f80*/  BSYNC.RECONVERGENT B2 ;  /* 0x0000000000027941 */ /* 0x000fea0003800200 */
.L_x_90:
        /* <DEDUP_REMOVED lines=20> */
.L_x_93:
[----:B------:R-:W-:Y:S05]  /*40d0*/  BSYNC.RECONVERGENT B2 ;  /* 0x0000000000027941 */ /* 0x000fea0003800200 */
.L_x_92:
[----:B------:R-:W-:Y:S01]  /*40e0*/  FADD R7, R7, R0 ;  /* 0x0000000007077221 */ /* 0x000fe20000000000 */
[----:B------:R-:W-:-:S07]  /*40f0*/  IADD3 R15, PT, PT, R15, 0x2, RZ ;  /* 0x000000020f0f7810 */ /* 0x000fce0007ffe0ff */
.L_x_89:
[----:B------:R-:W-:-:S04]  /*4100*/  LOP3.LUT R0, R13, 0x1, RZ, 0xc0, !PT ;  /* 0x000000010d007812 */ /* 0x000fc800078ec0ff */
[----:B------:R-:W-:-:S13]  /*4110*/  ISETP.NE.U32.AND P0, PT, R0, 0x1, PT ;  /* 0x000000010000780c */ /* 0x000fda0003f05070 */
[----:B------:R-:W-:Y:S05]  /*4120*/  @P0 BRA `(.L_x_61) ;  /* 0x0000000000640947 */ /* 0x000fea0003800000 */
        /* <DEDUP_REMOVED lines=23> */
.L_x_95:
[----:B------:R-:W-:Y:S05]  /*42a0*/  BSYNC.RECONVERGENT B2 ;  /* 0x0000000000027941 */ /* 0x000fea0003800200 */
.L_x_94:
[----:B------:R-:W-:-:S07]  /*42b0*/  FADD R7, R7, R0 ;  /* 0x0000000007077221 */ /* 0x000fce0000000000 */
.L_x_61:
[----:B------:R-:W-:-:S04]  /*42c0*/  IADD3 R8, PT, PT, R8, 0x1, RZ ;  /* 0x0000000108087810 */ /* 0x000fc80007ffe0ff */
[----:B------:R-:W-:-:S13]  /*42d0*/  ISETP.NE.AND P0, PT, R8, R11, PT ;  /* 0x0000000b0800720c */ /* 0x000fda0003f05270 */
[----:B------:R-:W-:Y:S05]  /*42e0*/  @P0 BRA `(.L_x_96) ;  /* 0xffffffe800280947 */ /* 0x000fea000383ffff */
.L_x_60:
[----:B------:R-:W-:Y:S01]  /*42f0*/  IADD3 R10, PT, PT, R11, -R10, RZ ;  /* 0x8000000a0b0a7210 */ /* 0x000fe20007ffe0ff */
[----:B------:R-:W-:Y:S04]  /*4300*/  BSSY.RECONVERGENT B2, `(.L_x_97) ;  /* 0x000000f000027945 */ /* 0x000fe80003800200 */
[----:B------:R-:W-:-:S05]  /*4310*/  IMAD R10, R13, R10, RZ ;  /* 0x0000000a0d0a7224 */ /* 0x000fca00078e02ff */
[----:B------:R-:W-:-:S04]  /*4320*/  I2FP.F32.S32 R10, R10 ;  /* 0x0000000a000a7245 */ /* 0x000fc80000201400 */
        /* <DEDUP_REMOVED lines=12> */
.L_x_98:
[----:B------:R-:W-:Y:S05]  /*43f0*/  BSYNC.RECONVERGENT B2 ;  /* 0x0000000000027941 */ /* 0x000fea0003800200 */
.L_x_97:
[----:B------:R-:W0:Y:S01]  /*4400*/  LDCU UR4, c[0x0][0x3ac] ;  /* 0x00007580ff0477ac */ /* 0x000e220008000800 */
[----:B------:R-:W1:Y:S01]  /*4410*/  LDCU UR5, c[0x0][0x3a4] ;  /* 0x00007480ff0577ac */ /* 0x000e620008000800 */
[----:B0-----:R-:W-:-:S05]  /*4420*/  FADD R0, R0, -UR4 ;  /* 0x8000000400007e21 */ /* 0x001fca0008000000 */
[----:B-1----:R-:W-:-:S13]  /*4430*/  FSETP.GEU.AND P0, PT, |R0|, UR5, PT ;  /* 0x0000000500007c0b */ /* 0x002fda000bf0e200 */
[----:B------:R-:W-:Y:S05]  /*4440*/  @P0 EXIT ;  /* 0x000000000000094d */ /* 0x000fea0003800000 */
[----:B------:R-:W0:Y:S01]  /*4450*/  LDCU.64 UR6, c[0x0][0x398] ;  /* 0x00007300ff0677ac */ /* 0x000e220008000a00 */
[----:B------:R-:W-:Y:S01]  /*4460*/  HFMA2 R13, -RZ, RZ, 0, 0 ;  /* 0x00000000ff0d7431 */ /* 0x000fe200000001ff */
[----:B0-----:R-:W-:Y:S02]  /*4470*/  UISETP.GE.AND UP0, UPT, UR6, 0x1, UPT ;  /* 0x000000010600788c */ /* 0x001fe4000bf06270 */
[----:B------:R-:W-:-:S04]  /*4480*/  UISETP.GE.AND UP1, UPT, UR7, 0x1, UPT ;  /* 0x000000010700788c */ /* 0x000fc8000bf26270 */
[----:B------:R-:W-:-:S09]  /*4490*/  UPLOP3.LUT UP0, UPT, UP0, UP1, UPT, 0x2f, 0xf2 ;  /* 0x0000000000f2789c */ /* 0x000fd20000702577 */
[----:B------:R-:W-:Y:S05]  /*44a0*/  BRA.U UP0, `(.L_x_99) ;  /* 0x00000005006c7547 */ /* 0x000fea000b800000 */
[----:B------:R-:W-:Y:S01]  /*44b0*/  I2FP.F32.S32 R12, R4 ;  /* 0x00000004000c7245 */ /* 0x000fe20000201400 */
[----:B------:R-:W-:Y:S01]  /*44c0*/  UMOV UR4, URZ ;  /* 0x000000ff00047c82 */ /* 0x000fe20008000000 */
[----:B------:R-:W-:-:S07]  /*44d0*/  MOV R13, RZ ;  /* 0x000000ff000d7202 */ /* 0x000fce0000000f00 */
.L_x_101:
[----:B------:R-:W0:Y:S01]  /*44e0*/  LDC.64 R2, c[0x0][0x380] ;  /* 0x0000e000ff027b82 */ /* 0x000e220000000a00 */
[----:B------:R-:W1:Y:S01]  /*44f0*/  LDCU UR6, c[0x0][0x398] ;  /* 0x00007300ff0677ac */ /* 0x000e620008000800 */
[----:B------:R-:W-:Y:S02]  /*4500*/  LOP3.LUT R0, RZ, UR4, RZ, 0x33, !PT ;  /* 0x00000004ff007c12 */ /* 0x000fe4000f8e33ff */
[----:B------:R-:W-:Y:S01]  /*4510*/  I2FP.F32.U32 R14, UR4 ;  /* 0x00000004000e7c45 */ /* 0x000fe20008201000 */
[----:B------:R-:W-:Y:S01]  /*4520*/  UIADD3 UR4, UPT, UPT, UR4, 0x1, URZ ;  /* 0x0000000104047890 */ /* 0x000fe2000fffe0ff */
[----:B------:R-:W-:Y:S01]  /*4530*/  MOV R17, RZ ;  /* 0x000000ff00117202 */ /* 0x000fe20000000f00 */
[----:B------:R-:W2:Y:S01]  /*4540*/  LDCU UR7, c[0x0][0x39c] ;  /* 0x00007380ff0777ac */ /* 0x000ea20008000800 */
[----:B------:R-:W3:Y:S01]  /*4550*/  LDC.64 R6, c[0x0][0x388] ;  /* 0x0000e200ff067b82 */ /* 0x000ee20000000a00 */
[----:B------:R-:W-:Y:S02]  /*4560*/  I2FP.F32.U32 R15, R5 ;  /* 0x00000005000f7245 */ /* 0x000fe40000201000 */
[----:B-1----:R-:W-:Y:S01]  /*4570*/  IADD3 R0, PT, PT, R0, UR6, RZ ;  /* 0x0000000600007c10 */ /* 0x002fe2000fffe0ff */
[----:B------:R-:W-:-:S11]  /*4580*/  UISETP.NE.AND UP0, UPT, UR4, UR6, UPT ;  /* 0x000000060400728c */ /* 0x000fd6000bf05270 */
.L_x_100:
[----:B------:R-:W-:Y:S01]  /*4590*/  I2FP.F32.U32 R10, R17 ;  /* 0x00000011000a7245 */ /* 0x000fe20000201000 */
[----:B------:R-:W1:Y:S04]  /*45a0*/  LDC.64 R8, c[0x0][0x390] ;  /* 0x0000e400ff087b82 */ /* 0x000e680000000a00 */
[----:B------:R-:W-:-:S04]  /*45b0*/  FFMA R11, R10, -0.70710676908493041992, R15 ;  /* 0xbf3504f30a0b7823 */ /* 0x000fc8000000000f */
[----:B------:R-:W-:Y:S01]  /*45c0*/  FFMA R16, R14, 0.70710676908493041992, R11 ;  /* 0x3f3504f30e107823 */ /* 0x000fe2000000000b */
[----:B------:R-:W-:-:S03]  /*45d0*/  FFMA R11, R10, 0.70710676908493041992, R12 ;  /* 0x3f3504f30a0b7823 */ /* 0x000fc6000000000c */
[----:B------:R-:W4:Y:S01]  /*45e0*/  F2I.TRUNC.NTZ R19, R16 ;  /* 0x0000001000137305 */ /* 0x000f22000020f100 */
[----:B------:R-:W-:-:S07]  /*45f0*/  FFMA R22, R14, 0.70710676908493041992, R11 ;  /* 0x3f3504f30e167823 */ /* 0x000fce000000000b */
[----:B------:R-:W5:Y:S01]  /*4600*/  F2I.TRUNC.NTZ R18, R22 ;  /* 0x0000001600127305 */ /* 0x000f62000020f100 */
[----:B----4-:R-:W-:-:S04]  /*4610*/  LOP3.LUT R19, RZ, R19, RZ, 0x33, !PT ;  /* 0x00000013ff137212 */ /* 0x010fc800078e33ff */
[----:B-1----:R-:W-:-:S05]  /*4620*/  IADD3 R8, PT, PT, R19, R8, RZ ;  /* 0x0000000813087210 */ /* 0x002fca0007ffe0ff */
[----:B-----5:R-:W-:-:S05]  /*4630*/  IMAD R10, R8, R9, R18 ;  /* 0x00000009080a7224 */ /* 0x020fca00078e0212 */
[----:B------:R-:W-:-:S05]  /*4640*/  LEA R11, R10, R10, 0x1 ;  /* 0x0000000a0a0b7211 */ /* 0x000fca00078e08ff */
[----:B0-----:R-:W-:-:S05]  /*4650*/  IMAD.WIDE R10, R11, 0x4, R2 ;  /* 0x000000040b0a7825 */ /* 0x001fca00078e0202 */
[----:B------:R-:W4:Y:S04]  /*4660*/  LDG.E R27, desc[UR10][R10.64+0xc] ;  /* 0x00000c0a0a1b7981 */ /* 0x000f28000c1e1900 */
[----:B------:R-:W5:Y:S04]  /*4670*/  LDG.E R24, desc[UR10][R10.64+0x10] ;  /* 0x0000100a0a187981 */ /* 0x000f68000c1e1900 */
[----:B------:R-:W2:Y:S01]  /*4680*/  LDG.E R25, desc[UR10][R10.64+0x4] ;  /* 0x0000040a0a197981 */ /* 0x000ea2000c1e1900 */
[----:B------:R-:W0:Y:S01]  /*4690*/  FRND.FLOOR R20, R22 ;  /* 0x0000001600147307 */ /* 0x000e220000205000 */
[----:B------:R-:W-:-:S02]  /*46a0*/  IMAD R9, R8, R9, -R9 ;  /* 0x0000000908097224 */ /* 0x000fc400078e0a09 */
[----:B------:R-:W3:Y:S05]  /*46b0*/  LDG.E R21, desc[UR10][R10.64+0x14] ;  /* 0x0000140a0a157981 */ /* 0x000eea000c1e1900 */
[----:B------:R-:W1:Y:S01]  /*46c0*/  FRND.FLOOR R19, R16 ;  /* 0x0000001000137307 */ /* 0x000e620000205000 */
[----:B------:R-:W-:Y:S01]  /*46d0*/  IADD3 R9, PT, PT, R18, R9, RZ ;  /* 0x0000000912097210 */ /* 0x000fe20007ffe0ff */
[----:B------:R-:W-:Y:S01]  /*46e0*/  FADD R8, -R22, 1 ;  /* 0x3f80000016087421 */ /* 0x000fe20000000100 */
[----:B------:R-:W3:Y:S02]  /*46f0*/  LDG.E R29, desc[UR10][R10.64] ;  /* 0x0000000a0a1d7981 */ /* 0x000ee4000c1e1900 */
[----:B------:R-:W-:-:S02]  /*4700*/  LEA R9, R9, R9, 0x1 ;  /* 0x0000000909097211 */ /* 0x000fc400078e08ff */
[----:B------:R5:W3:Y:S01]  /*4710*/  LDG.E R23, desc[UR10][R10.64+0x8] ;  /* 0x0000080a0a177981 */ /* 0x000ae2000c1e1900 */
[--C-:B0-----:R-:W-:Y:S01]  /*4720*/  FADD R18, R22, -R20.reuse ;  /* 0x8000001416127221 */ /* 0x101fe20000000000 */
[----:B------:R-:W-:Y:S01]  /*4730*/  FADD R20, R8, R20 ;  /* 0x0000001408147221 */ /* 0x000fe20000000000 */
[----:B------:R-:W-:-:S04]  /*4740*/  IMAD.WIDE R8, R9, 0x4, R2 ;  /* 0x0000000409087825 */ /* 0x000fc800078e0202 */
[----:B-1----:R-:W-:Y:S01]  /*4750*/  FADD R26, R19, 1 ;  /* 0x3f800000131a7421 */ /* 0x002fe20000000000 */
[----:B------:R-:W3:Y:S03]  /*4760*/  LDG.E R11, desc[UR10][R8.64] ;  /* 0x0000000a080b7981 */ /* 0x000ee6000c1e1900 */
[----:B------:R-:W-:Y:S01]  /*4770*/  FADD R22, -R16, R26 ;  /* 0x0000001a10167221 */ /* 0x000fe20000000100 */
[----:B----4-:R-:W-:Y:S01]  /*4780*/  FMUL R27, R27, R18 ;  /* 0x000000121b1b7220 */ /* 0x010fe20000400000 */
[----:B-----5:R-:W-:-:S03]  /*4790*/  FMUL R10, R18, R24 ;  /* 0x00000018120a7220 */ /* 0x020fc60000400000 */
[----:B------:R-:W-:Y:S01]  /*47a0*/  FMUL R24, R22, R27 ;  /* 0x0000001b16187220 */ /* 0x000fe20000400000 */
[----:B--2---:R-:W-:Y:S01]  /*47b0*/  FMUL R25, R20, R25 ;  /* 0x0000001914197220 */ /* 0x004fe20000400000 */
[----:B------:R-:W-:-:S04]  /*47c0*/  FMUL R27, R22, R10 ;  /* 0x0000000a161b7220 */ /* 0x000fc80000400000 */
[----:B------:R-:W-:Y:S02]  /*47d0*/  FFMA R26, R22, R25, R27 ;  /* 0x00000019161a7223 */ /* 0x000fe4000000001b */
[----:B------:R-:W2:Y:S04]  /*47e0*/  LDG.E R25, desc[UR10][R8.64+0x4] ;  /* 0x0000040a08197981 */ /* 0x000ea8000c1e1900 */
[----:B------:R-:W4:Y:S01]  /*47f0*/  LDG.E R27, desc[UR10][R8.64+0x8] ;  /* 0x0000080a081b7981 */ /* 0x000f22000c1e1900 */
[----:B---3--:R-:W-:Y:S01]  /*4800*/  FMUL R21, R18, R21 ;  /* 0x0000001512157220 */ /* 0x008fe20000400000 */
[----:B------:R-:W-:Y:S01]  /*4810*/  FMUL R29, R29, R20 ;  /* 0x000000141d1d7220 */ /* 0x000fe20000400000 */
[----:B------:R-:W-:Y:S02]  /*4820*/  IMAD R10, R0, UR7, R17 ;  /* 0x00000007000a7c24 */ /* 0x000fe4000f8e0211 */
[----:B------:R-:W-:Y:S01]  /*4830*/  FMUL R23, R20, R23 ;  /* 0x0000001714177220 */ /* 0x000fe20000400000 */
[----:B------:R-:W-:Y:S01]  /*4840*/  FMUL R21, R22, R21 ;  /* 0x0000001516157220 */ /* 0x000fe20000400000 */
[----:B------:R-:W-:Y:S01]  /*4850*/  FFMA R24, R29, R22, R24 ;  /* 0x000000161d187223 */ /* 0x000fe20000000018 */
[----:B------:R-:W-:Y:S01]  /*4860*/  LEA R10, R10, R10, 0x1 ;  /* 0x0000000a0a0a7211 */ /* 0x000fe200078e08ff */
[----:B------:R-:W3:Y:S01]  /*4870*/  LDG.E R29, desc[UR10][R8.64+0x14] ;  /* 0x0000140a081d7981 */ /* 0x000ee2000c1e1900 */
[----:B------:R-:W-:Y:S01]  /*4880*/  FFMA R22, R22, R23, R21 ;  /* 0x0000001716167223 */ /* 0x000fe20000000015 */
[----:B------:R-:W-:-:S02]  /*4890*/  FADD R21, R16, -R19 ;  /* 0x8000001310157221 */ /* 0x000fc40000000000 */
[----:B------:R-:W5:Y:S01]  /*48a0*/  LDG.E R19, desc[UR10][R8.64+0xc] ;  /* 0x00000c0a08137981 */ /* 0x000f62000c1e1900 */
[----:B------:R-:W-:Y:S01]  /*48b0*/  FMUL R16, R20, R11 ;  /* 0x0000000b14107220 */ /* 0x000fe20000400000 */
[----:B------:R-:W-:Y:S02]  /*48c0*/  IMAD.WIDE R10, R10, 0x4, R6 ;  /* 0x000000040a0a7825 */ /* 0x000fe400078e0206 */
[----:B------:R-:W3:Y:S02]  /*48d0*/  LDG.E R23, desc[UR10][R8.64+0x10] ;  /* 0x0000100a08177981 */ /* 0x000ee4000c1e1900 */
[----:B------:R-:W-:Y:S02]  /*48e0*/  FFMA R24, R16, R21, R24 ;  /* 0x0000001510187223 */ /* 0x000fe40000000018 */
[----:B------:R-:W3:Y:S04]  /*48f0*/  LDG.E R16, desc[UR10][R10.64] ;  /* 0x0000000a0a107981 */ /* 0x000ee8000c1e1900 */
[----:B------:R-:W3:Y:S01]  /*4900*/  LDG.E R8, desc[UR10][R10.64+0x8] ;  /* 0x0000080a0a087981 */ /* 0x000ee2000c1e1900 */
[C---:B--2---:R-:W-:Y:S01]  /*4910*/  FMUL R25, R20.reuse, R25 ;  /* 0x0000001914197220 */ /* 0x044fe20000400000 */
[----:B----4-:R-:W-:-:S02]  /*4920*/  FMUL R27, R20, R27 ;  /* 0x0000001b141b7220 */ /* 0x010fc40000400000 */
[----:B------:R-:W2:Y:S01]  /*4930*/  LDG.E R20, desc[UR10][R10.64+0x4] ;  /* 0x0000040a0a147981 */ /* 0x000ea2000c1e1900 */
[----:B------:R-:W-:Y:S01]  /*4940*/  IADD3 R17, PT, PT, R17, 0x1, RZ ;  /* 0x0000000111117810 */ /* 0x000fe20007ffe0ff */
[----:B------:R-:W-:-:S03]  /*4950*/  FFMA R26, R21, R25, R26 ;  /* 0x00000019151a7223 */ /* 0x000fc6000000001a */
[----:B------:R-:W-:Y:S01]  /*4960*/  ISETP.NE.AND P0, PT, R17, UR7, PT ;  /* 0x0000000711007c0c */ /* 0x000fe2000bf05270 */
[----:B-----5:R-:W-:-:S04]  /*4970*/  FMUL R19, R18, R19 ;  /* 0x0000001312137220 */ /* 0x020fc80000400000 */
[C---:B------:R-:W-:Y:S01]  /*4980*/  FFMA R19, R21.reuse, R19, R24 ;  /* 0x0000001315137223 */ /* 0x040fe20000000018 */
[C---:B---3--:R-:W-:Y:S01]  /*4990*/  FMUL R23, R18.reuse, R23 ;  /* 0x0000001712177220 */ /* 0x048fe20000400000 */
[----:B------:R-:W-:Y:S01]  /*49a0*/  FFMA R22, R21, R27, R22 ;  /* 0x0000001b15167223 */ /* 0x000fe20000000016 */
[----:B------:R-:W-:Y:S01]  /*49b0*/  FMUL R29, R18, R29 ;  /* 0x0000001d121d7220 */ /* 0x000fe20000400000 */
[----:B------:R-:W-:Y:S01]  /*49c0*/  FADD R16, R19, -R16 ;  /* 0x8000001013107221 */ /* 0x000fe20000000000 */
[C---:B------:R-:W-:Y:S02]  /*49d0*/  FFMA R23, R21.reuse, R23, R26 ;  /* 0x0000001715177223 */ /* 0x040fe4000000001a */
[----:B------:R-:W-:Y:S01]  /*49e0*/  FFMA R29, R21, R29, R22 ;  /* 0x0000001d151d7223 */ /* 0x000fe20000000016 */
[----:B------:R-:W-:-:S03]  /*49f0*/  FFMA R13, R16, R16, R13 ;  /* 0x00000010100d7223 */ /* 0x000fc6000000000d */
[----:B------:R-:W-:Y:S01]  /*4a00*/  FADD R8, R29, -R8 ;  /* 0x800000081d087221 */ /* 0x000fe20000000000 */
[----:B--2---:R-:W-:-:S04]  /*4a10*/  FADD R20, R23, -R20 ;  /* 0x8000001417147221 */ /* 0x004fc80000000000 */
[----:B------:R-:W-:-:S04]  /*4a20*/  FFMA R13, R20, R20, R13 ;  /* 0x00000014140d7223 */ /* 0x000fc8000000000d */
[----:B------:R-:W-:Y:S01]  /*4a30*/  FFMA R13, R8, R8, R13 ;  /* 0x00000008080d7223 */ /* 0x000fe2000000000d */
[----:B------:R-:W-:Y:S06]  /*4a40*/  @P0 BRA `(.L_x_100) ;  /* 0xfffffff800d00947 */ /* 0x000fec000383ffff */
[----:B------:R-:W-:Y:S05]  /*4a50*/  BRA.U UP0, `(.L_x_101) ;  /* 0xfffffff900a07547 */ /* 0x000fea000b83ffff */
.L_x_99:
[----:B------:R-:W-:Y:S01]  /*4a60*/  UIMAD UR6, UR7, UR6, URZ ;  /* 0x00000006070672a4 */ /* 0x000fe2000f8e02ff */
[----:B------:R-:W-:Y:S03]  /*4a70*/  BSSY.RECONVERGENT B2, `(.L_x_102) ;  /* 0x000000f000027945 */ /* 0x000fe60003800200 */
[----:B------:R-:W-:-:S06]  /*4a80*/  UIMAD UR6, UR6, 0x3, URZ ;  /* 0x00000003060678a4 */ /* 0x000fcc000f8e02ff */
        /* <DEDUP_REMOVED lines=13> */
.L_x_103:
[----:B------:R-:W-:Y:S05]  /*4b60*/  BSYNC.RECONVERGENT B2 ;  /* 0x0000000000027941 */ /* 0x000fea0003800200 */
.L_x_102:
[----:B------:R-:W-:Y:S01]  /*4b70*/  IADD3 R2, PT, PT, R0, -0xd000000, RZ ;  /* 0xf300000000027810 */ /* 0x000fe20007ffe0ff */
[----:B------:R0:W1:Y:S01]  /*4b80*/  MUFU.RSQ R3, R0 ;  /* 0x0000000000037308 */ /* 0x0000620000001400 */
[----:B------:R-:W-:Y:S02]  /*4b90*/  BSSY.RECONVERGENT B0, `(.L_x_104) ;  /* 0x000000a000007945 */ /* 0x000fe40003800200 */
[----:B------:R-:W-:-:S13]  /*4ba0*/  ISETP.GT.U32.AND P0, PT, R2, 0x727fffff, PT ;  /* 0x727fffff0200780c */ /* 0x000fda0003f04070 */
[----:B0-----:R-:W-:Y:S05]  /*4bb0*/  @!P0 BRA `(.L_x_105) ;  /* 0x00000000000c8947 */ /* 0x001fea0003800000 */
[----:B------:R-:W-:-:S07]  /*4bc0*/  MOV R9, 0x4be0 ;  /* 0x00004be000097802 */ /* 0x000fce0000000f00 */
[----:B-1----:R-:W-:Y:S05]  /*4bd0*/  CALL.REL.NOINC `($__internal_0_$__cuda_sm20_sqrt_rn_f32_slowpath) ;  /* 0x0000002c00787944 */ /* 0x002fea0003c00000 */
[----:B------:R-:W-:Y:S05]  /*4be0*/  BRA `(.L_x_106) ;  /* 0x0000000000107947 */ /* 0x000fea0003800000 */
.L_x_105:
[C---:B-1----:R-:W-:Y:S01]  /*4bf0*/  FMUL.FTZ R7, R3.reuse, R0 ;  /* 0x0000000003077220 */ /* 0x042fe20000410000 */
[----:B------:R-:W-:-:S03]  /*4c00*/  FMUL.FTZ R2, R3, 0.5 ;  /* 0x3f00000003027820 */ /* 0x000fc60000410000 */
[----:B------:R-:W-:-:S04]  /*4c10*/  FFMA R0, -R7, R7, R0 ;  /* 0x0000000707007223 */ /* 0x000fc80000000100 */
[----:B------:R-:W-:-:S07]  /*4c20*/  FFMA R7, R0, R2, R7 ;  /* 0x0000000200077223 */ /* 0x000fce0000000007 */
.L_x_106:
[----:B------:R-:W-:Y:S05]  /*4c30*/  BSYNC.RECONVERGENT B0 ;  /* 0x0000000000007941 */ /* 0x000fea0003800200 */
.L_x_104:
[----:B------:R-:W0:Y:S08]  /*4c40*/  LDC R6, c[0x0][0x3a8] ;  /* 0x0000ea00ff067b82 */ /* 0x000e300000000800 */
[----:B------:R-:W1:Y:S01]  /*4c50*/  LDC.64 R2, c[0x0][0x3b0] ;  /* 0x0000ec00ff027b82 */ /* 0x000e620000000a00 */
[----:B0-----:R-:W-:-:S05]  /*4c60*/  LEA R9, R6, 0xfffffffc, 0x2 ;  /* 0xfffffffc06097811 */ /* 0x001fca00078e10ff */
[----:B-1----:R-:W-:-:S05]  /*4c70*/  IMAD.WIDE R2, R9, 0x4, R2 ;  /* 0x0000000409027825 */ /* 0x002fca00078e0202 */
[----:B------:R-:W2:Y:S02]  /*4c80*/  LDG.E R0, desc[UR10][R2.64] ;  /* 0x0000000a02007981 */ /* 0x000ea4000c1e1900 */
[----:B--2---:R-:W-:-:S13]  /*4c90*/  FSETP.GEU.AND P0, PT, R7, R0, PT ;  /* 0x000000000700720b */ /* 0x004fda0003f0e000 */
[----:B------:R-:W-:Y:S05]  /*4ca0*/  @P0 EXIT ;  /* 0x000000000000094d */ /* 0x000fea0003800000 */
[----:B------:R-:W-:Y:S02]  /*4cb0*/  ISETP.GE.AND P0, PT, R6, 0x2, PT ;  /* 0x000000020600780c */ /* 0x000fe40003f06270 */
[----:B------:R-:W-:Y:S02]  /*4cc0*/  I2FP.F32.U32 R9, R5 ;  /* 0x0000000500097245 */ /* 0x000fe40000201000 */
[----:B------:R-:W-:-:S09]  /*4cd0*/  I2FP.F32.S32 R11, R4 ;  /* 0x00000004000b7245 */ /* 0x000fd20000201400 */
[----:B------:R-:W-:Y:S05]  /*4ce0*/  @!P0 BRA `(.L_x_107) ;  /* 0x0000000000e08947 */ /* 0x000fea0003800000 */
.L_x_115:
        /* <DEDUP_REMOVED lines=11> */
[----:B------:R-:W0:Y:S01]  /*4da0*/  LDC.64 R4, c[0x0][0x3b0] ;  /* 0x0000ec00ff047b82 */ /* 0x000e220000000a00 */
[----:B------:R-:W1:Y:S01]  /*4db0*/  LDCU UR4, c[0x0][0x3a8] ;  /* 0x00007500ff0477ac */ /* 0x000e620008000800 */
[----:B------:R-:W-:Y:S01]  /*4dc0*/  BSSY.RECONVERGENT B2, `(.L_x_112) ;  /* 0x000001a000027945 */ /* 0x000fe20003800200 */
[----:B-1----:R-:W-:-:S07]  /*4dd0*/  MOV R6, UR4 ;  /* 0x0000000400067c02 */ /* 0x002fce0008000f00 */
.L_x_114:
[----:B-1----:R-:W-:-:S04]  /*4de0*/  SHF.L.U32 R17, R6, 0x2, RZ ;  /* 0x0000000206117819 */ /* 0x002fc800000006ff */
[----:B------:R-:W-:-:S05]  /*4df0*/  IADD3 R13, PT, PT, R17, -0x8, RZ ;  /* 0xfffffff8110d7810 */ /* 0x000fca0007ffe0ff */
[----:B0-----:R-:W-:-:S05]  /*4e00*/  IMAD.WIDE R12, R13, 0x4, R4 ;  /* 0x000000040d0c7825 */ /* 0x001fca00078e0204 */
[----:B------:R-:W2:Y:S01]  /*4e10*/  LDG.E R10, desc[UR10][R12.64] ;  /* 0x0000000a0c0a7981 */ /* 0x000ea2000c1e1900 */
[----:B------:R-:W-:Y:S02]  /*4e20*/  IADD3 R8, PT, PT, R6, -0x1, RZ ;  /* 0xffffffff06087810 */ /* 0x000fe40007ffe0ff */
        /* <DEDUP_REMOVED lines=12> */
[----:B------:R-:W-:Y:S01]  /*4ef0*/  HFMA2 R19, -RZ, RZ, -3.1015625, 0 ;  /* 0xc2340000ff137431 */ /* 0x000fe200000001ff */
[----:B------:R-:W-:Y:S02]  /*4f00*/  ISETP.GT.AND P0, PT, R6, 0x2, PT ;  /* 0x000000020600780c */ /* 0x000fe40003f04270 */
[----:B------:R-:W-:-:S02]  /*4f10*/  MOV R6, R8 ;  /* 0x0000000800067202 */ /* 0x000fc40000000f00 */
[----:B------:R1:W-:Y:S04]  /*4f20*/  STG.E desc[UR10][R12.64+0xc], R19 ;  /* 0x00000c130c007986 */ /* 0x0003e8000c10190a */
[----:B--2---:R1:W-:Y:S05]  /*4f30*/  STG.E desc[UR10][R12.64+0x8], R17 ;  /* 0x000008110c007986 */ /* 0x0043ea000c10190a */
[----:B------:R-:W-:Y:S05]  /*4f40*/  @P0 BRA `(.L_x_114) ;  /* 0xfffffffc00a40947 */ /* 0x000fea000383ffff */
[----:B------:R-:W-:-:S07]  /*4f50*/  MOV R8, RZ ;  /* 0x000000ff00087202 */ /* 0x000fce0000000f00 */
.L_x_113:
[----:B------:R-:W-:Y:S05]  /*4f60*/  BSYNC.RECONVERGENT B2 ;  /* 0x0000000000027941 */ /* 0x000fea0003800200 */
.L_x_112:
[----:B-1----:R-:W-:Y:S01]  /*4f70*/  SHF.L.U32 R13, R8, 0x2, RZ ;  /* 0x00000002080d7819 */ /* 0x002fe200000006ff */
[----:B------:R-:W-:-:S04]  /*4f80*/  HFMA2 R15, -RZ, RZ, -3.1015625, 0 ;  /* 0xc2340000ff0f7431 */ /* 0x000fc800000001ff */
[----:B------:R-:W-:-:S05]  /*4f90*/  IMAD.WIDE R4, R13, 0x4, R4 ;  /* 0x000000040d047825 */ /* 0x000fca00078e0204 */
[----:B------:R0:W-:Y:S04]  /*4fa0*/  STG.E desc[UR10][R4.64+0xc], R15 ;  /* 0x00000c0f04007986 */ /* 0x0001e8000c10190a */
[----:B------:R0:W-:Y:S04]  /*4fb0*/  STG.E desc[UR10][R4.64], R7 ;  /* 0x0000000704007986 */ /* 0x0001e8000c10190a */
[----:B------:R0:W-:Y:S04]  /*4fc0*/  STG.E desc[UR10][R4.64+0x4], R9 ;  /* 0x0000040904007986 */ /* 0x0001e8000c10190a */
[----:B------:R0:W-:Y:S02]  /*4fd0*/  STG.E desc[UR10][R4.64+0x8], R11 ;  /* 0x0000080b04007986 */ /* 0x0001e4000c10190a */
.L_x_111:
[----:B------:R-:W-:Y:S05]  /*4fe0*/  BSYNC.RECONVERGENT B1 ;  /* 0x0000000000017941 */ /* 0x000fea0003800200 */
.L_x_110:
[----:B0-----:R-:W0:Y:S02]  /*4ff0*/  LDC.64 R4, c[0x0][0x3b8] ;  /* 0x0000ee00ff047b82 */ /* 0x001e240000000a00 */
[----:B0-----:R0:W5:Y:S02]  /*5000*/  ATOMG.E.EXCH.STRONG.GPU PT, RZ, desc[UR10][R4.64], RZ ;  /* 0x800000ff04ff79a8 */ /* 0x001164000c1ef10a */
.L_x_109:
[----:B------:R-:W-:Y:S05]  /*5010*/  BSYNC.RECONVERGENT B0 ;  /* 0x0000000000007941 */ /* 0x000fea0003800200 */
.L_x_108:
[----:B0-----:R-:W2:Y:S01]  /*5020*/  LDG.E R4, desc[UR10][R2.64] ;  /* 0x0000000a02047981 */ /* 0x001ea2000c1e1900 */
[----:B------:R-:W-:Y:S02]  /*5030*/  ISETP.NE.AND P1, PT, R0, RZ, PT ;  /* 0x000000ff0000720c */ /* 0x000fe40003f25270 */
[----:B--2---:R-:W-:-:S13]  /*5040*/  FSETP.GEU.AND P0, PT, R7, R4, PT ;  /* 0x000000040700720b */ /* 0x004fda0003f0e000 */
[----:B------:R-:W-:Y:S05]  /*5050*/  @!P0 BRA P1, `(.L_x_115) ;  /* 0xfffffffc00248947 */ /* 0x000fea000083ffff */
[----:B------:R-:W-:Y:S05]  /*5060*/  EXIT ;  /* 0x000000000000794d */ /* 0x000fea0003800000 */
.L_x_107:
[----:B------:R-:W0:Y:S02]  /*5070*/  LDC.64 R4, c[0x0][0x3b8] ;  /* 0x0000ee00ff047b82 */ /* 0x000e240000000a00 */
.L_x_118:
[----:B0-----:R-:W-:Y:S01]  /*5080*/  HFMA2 R13, -RZ, RZ, 0, 5.9604644775390625e-08 ;  /* 0x00000001ff0d7431 */ /* 0x001fe200000001ff */
[----:B------:R-:W-:Y:S05]  /*5090*/  YIELD ;  /* 0x0000000000007946 */ /* 0x000fea0003800000 */
[----:B0-----:R-:W2:Y:S01]  /*50a0*/  ATOMG.E.EXCH.STRONG.GPU PT, R0, desc[UR10][R4.64], R13 ;  /* 0x8000000d040079a8 */ /* 0x001ea2000c1ef10a */
[----:B------:R-:W-:Y:S01]  /*50b0*/  BSSY.RECONVERGENT B0, `(.L_x_116) ;  /* 0x000000b000007945 */ /* 0x000fe20003800200 */
[----:B--2---:R-:W-:-:S13]  /*50c0*/  ISETP.NE.AND P0, PT, R0, RZ, PT ;  /* 0x000000ff0000720c */ /* 0x004fda0003f05270 */
[----:B-----5:R-:W-:Y:S05]  /*50d0*/  @P0 BRA `(.L_x_117) ;  /* 0x0000000000200947 */ /* 0x020fea0003800000 */
[----:B------:R-:W2:Y:S02]  /*50e0*/  LDG.E R6, desc[UR10][R2.64] ;  /* 0x0000000a02067981 */ /* 0x000ea4000c1e1900 */
[----:B--2---:R-:W-:-:S13]  /*50f0*/  FSETP.GEU.AND P0, PT, R7, R6, PT ;  /* 0x000000060700720b */ /* 0x004fda0003f0e000 */
[----:B------:R-:W-:Y:S01]  /*5100*/  @!P0 MOV R13, 0xc2340000 ;  /* 0xc2340000000d8802 */ /* 0x000fe20000000f00 */
[----:B------:R0:W-:Y:S04]  /*5110*/  @!P0 STG.E desc[UR10][R2.64], R7 ;  /* 0x0000000702008986 */ /* 0x0001e8000c10190a */
[----:B------:R0:W-:Y:S04]  /*5120*/  @!P0 STG.E desc[UR10][R2.64+0x4], R9 ;  /* 0x0000040902008986 */ /* 0x0001e8000c10190a */
[----:B------:R0:W-:Y:S04]  /*5130*/  @!P0 STG.E desc[UR10][R2.64+0xc], R13 ;  /* 0x00000c0d02008986 */ /* 0x0001e8000c10190a */
[----:B------:R0:W-:Y:S04]  /*5140*/  @!P0 STG.E desc[UR10][R2.64+0x8], R11 ;  /* 0x0000080b02008986 */ /* 0x0001e8000c10190a */
[----:B------:R0:W5:Y:S02]  /*5150*/  ATOMG.E.EXCH.STRONG.GPU PT, RZ, desc[UR10][R4.64], RZ ;  /* 0x800000ff04ff79a8 */ /* 0x000164000c1ef10a */
.L_x_117:
[----:B------:R-:W-:Y:S05]  /*5160*/  BSYNC.RECONVERGENT B0 ;  /* 0x0000000000007941 */ /* 0x000fea0003800200 */
.L_x_116:
[----:B------:R-:W2:Y:S01]  /*5170*/  LDG.E R6, desc[UR10][R2.64] ;  /* 0x0000000a02067981 */ /* 0x000ea2000c1e1900 */
[----:B------:R-:W-:Y:S02]  /*5180*/  ISETP.NE.AND P1, PT, R0, RZ, PT ;  /* 0x000000ff0000720c */ /* 0x000fe40003f25270 */
[----:B--2---:R-:W-:-:S13]  /*5190*/  FSETP.GEU.AND P0, PT, R7, R6, PT ;  /* 0x000000060700720b */ /* 0x004fda0003f0e000 */
[----:B------:R-:W-:Y:S05]  /*51a0*/  @!P0 BRA P1, `(.L_x_118) ;  /* 0xfffffffc00b48947 */ /* 0x000fea000083ffff */
[----:B------:R-:W-:Y:S05]  /*51b0*/  EXIT ;  /* 0x000000000000794d */ /* 0x000fea0003800000 */
.L_x_0:
[----:B------:R-:W0:Y:S02]  /*51c0*/  LDCU.128 UR12, c[0x0][0x390] ;  /* 0x00007200ff0c77ac */ /* 0x000e240008000c00 */
[----:B0-----:R-:W-:Y:S02]  /*51d0*/  UIADD3 UR4, UPT, UPT, UR15, -0x1, URZ ;  /* 0xffffffff0f047890 */ /* 0x001fe4000fffe0ff */
[----:B------:R-:W-:-:S04]  /*51e0*/  UIADD3 UR5, UPT, UPT, UR14, -0x1, URZ ;  /* 0xffffffff0e057890 */ /* 0x000fc8000fffe0ff */
[----:B------:R-:W-:Y:S01]  /*51f0*/  I2FP.F32.S32 R2, UR4 ;  /* 0x0000000400027c45 */ /* 0x000fe20008201400 */
[----:B------:R-:W-:Y:S01]  /*5200*/  UIADD3 UR4, UPT, UPT, -UR14, 0x1, URZ ;  /* 0x000000010e047890 */ /* 0x000fe2000fffe1ff */
[----:B------:R-:W-:-:S03]  /*5210*/  I2FP.F32.S32 R3, UR5 ;  /* 0x0000000500037c45 */ /* 0x000fc60008201400 */
[----:B------:R-:W-:Y:S02]  /*5220*/  FMUL R2, R2, 0.70710676908493041992 ;  /* 0x3f3504f302027820 */ /* 0x000fe40000400000 */
[----:B------:R-:W-:Y:S02]  /*5230*/  I2FP.F32.S32 R0, UR4 ;  /* 0x0000000400007c45 */ /* 0x000fe40008201400 */
[----:B------:R-:W-:Y:S01]  /*5240*/  FFMA R6, R3, 0.70710676908493041992, R2 ;  /* 0x3f3504f303067823 */ /* 0x000fe20000000002 */
[----:B------:R-:W0:Y:S02]  /*5250*/  F2I.CEIL.NTZ R7, R2 ;  /* 0x0000000200077305 */ /* 0x000e24000020b100 */
[----:B------:R-:W-:-:S06]  /*5260*/  FMUL R0, R0, 0.70710676908493041992 ;  /* 0x3f3504f300007820 */ /* 0x000fcc0000400000 */
[----:B------:R-:W1:Y:S01]  /*5270*/  F2I.CEIL.NTZ R6, R6 ;  /* 0x0000000600067305 */ /* 0x000e62000020b100 */
[----:B0-----:R-:W-:-:S07]  /*5280*/  IADD3 R3, PT, PT, R4, R7, RZ ;  /* 0x0000000704037210 */ /* 0x001fce0007ffe0ff */
[----:B------:R-:W0:Y:S01]  /*5290*/  F2I.FLOOR.NTZ R8, R0 ;  /* 0x0000000000087305 */ /* 0x000e220000207100 */
[----:B-1----:R-:W-:-:S04]  /*52a0*/  IADD3 R9, PT, PT, R5, R6, RZ ;  /* 0x0000000605097210 */ /* 0x002fc80007ffe0ff */
[----:B------:R-:W-:Y:S02]  /*52b0*/  ISETP.GE.AND P0, PT, R9, UR12, PT ;  /* 0x0000000c09007c0c */ /* 0x000fe4000bf06270 */
[----:B0-----:R-:W-:Y:S02]  /*52c0*/  IADD3 R9, PT, PT, R4, R8, RZ ;  /* 0x0000000804097210 */ /* 0x001fe40007ffe0ff */
[----:B------:R-:W-:-:S04]  /*52d0*/  ISETP.GE.OR P0, PT, R3, UR13, P0 ;  /* 0x0000000d03007c0c */ /* 0x000fc80008706670 */
[----:B------:R-:W-:-:S13]  /*52e0*/  ISETP.LT.OR P0, PT, R9, RZ, P0 ;  /* 0x000000ff0900720c */ /* 0x000fda0000701670 */
[----:B------:R-:W-:Y:S05]  /*52f0*/  @P0 EXIT ;  /* 0x000000000000094d */ /* 0x000fea0003800000 */
[----:B------:R-:W-:Y:S02]  /*5300*/  ISETP.GE.AND P0, PT, R6, 0x1, PT ;  /* 0x000000010600780c */ /* 0x000fe40003f06270 */
[----:B------:R-:W-:-:S11]  /*5310*/  MOV R19, RZ ;  /* 0x000000ff00137202 */ /* 0x000fd60000000f00 */
[----:B------:R-:W-:Y:S05]  /*5320*/  @!P0 BRA `(.L_x_119) ;  /* 0x0000001400f08947 */ /* 0x000fea0003800000 */
[----:B------:R-:W-:Y:S01]  /*5330*/  IADD3 R9, PT, PT, -R8, R7, RZ ;  /* 0x0000000708097210 */ /* 0x000fe20007ffe1ff */
[----:B------:R-:W-:Y:S01]  /*5340*/  HFMA2 R19, -RZ, RZ, 0, 0 ;  /* 0x00000000ff137431 */ /* 0x000fe200000001ff */
[----:B------:R-:W-:Y:S02]  /*5350*/  UMOV UR4, URZ ;  /* 0x000000ff00047c82 */ /* 0x000fe40008000000 */
[----:B------:R-:W-:-:S07]  /*5360*/  LOP3.LUT R10, R9, 0x7, RZ, 0xc0, !PT ;  /* 0x00000007090a7812 */ /* 0x000fce00078ec0ff */
.L_x_155:
[----:B------:R-:W-:-:S13]  /*5370*/  ISETP.GT.AND P0, PT, R7, R8, PT ;  /* 0x000000080700720c */ /* 0x000fda0003f04270 */
[----:B------:R-:W-:Y:S05]  /*5380*/  @!P0 BRA `(.L_x_120) ;  /* 0x0000001400cc8947 */ /* 0x000fea0003800000 */
[----:B------:R-:W0:Y:S01]  /*5390*/  LDC.64 R16, c[0x0][0x390] ;  /* 0x0000e400ff107b82 */ /* 0x000e220000000a00 */
[----:B------:R-:W-:Y:S01]  /*53a0*/  IADD3 R0, PT, PT, R8, -R7, RZ ;  /* 0x8000000708007210 */ /* 0x000fe20007ffe0ff */
[----:B------:R-:W-:Y:S01]  /*53b0*/  ULOP3.LUT UR5, URZ, UR4, URZ, 0x33, !UPT ;  /* 0x00000004ff057292 */ /* 0x000fe2000f8e33ff */
[----:B------:R-:W-:Y:S02]  /*53c0*/  MOV R11, R8 ;  /* 0x00000008000b7202 */ /* 0x000fe40000000f00 */
[----:B------:R-:W-:-:S03]  /*53d0*/  ISETP.GT.U32.AND P0, PT, R0, -0x8, PT ;  /* 0xfffffff80000780c */ /* 0x000fc60003f04070 */
[----:B0-----:R-:W-:-:S05]  /*53e0*/  IADD3 R16, PT, PT, R16, UR5, -R5 ;  /* 0x0000000510107c10 */ /* 0x001fca000fffe805 */
[----:B------:R-:W-:-:S05]  /*53f0*/  IMAD R16, R16, R17, R4 ;  /* 0x0000001110107224 */ /* 0x000fca00078e0204 */
[----:B------:R-:W-:Y:S05]  /*5400*/  @P0 BRA `(.L_x_121) ;  /* 0x0000000800e80947 */ /* 0x000fea0003800000 */
[----:B------:R-:W0:Y:S01]  /*5410*/  LDC.64 R12, c[0x0][0x380] ;  /* 0x0000e000ff0c7b82 */ /* 0x000e220000000a00 */
[----:B------:R-:W-:Y:S01]  /*5420*/  MOV R11, R8 ;  /* 0x00000008000b7202 */ /* 0x000fe20000000f00 */
[----:B------:R-:W-:-:S06]  /*5430*/  UMOV UR5, URZ ;  /* 0x000000ff00057c82 */ /* 0x000fcc0008000000 */
.L_x_138:
        /* <DEDUP_REMOVED lines=23> */
.L_x_123:
[----:B------:R-:W-:Y:S05]  /*55b0*/  BSYNC.RECONVERGENT B2 ;  /* 0x0000000000027941 */ /* 0x000fea0003800200 */
.L_x_122:
        /* <DEDUP_REMOVED lines=21> */
.L_x_125:
[----:B------:R-:W-:Y:S05]  /*5710*/  BSYNC.RECONVERGENT B2 ;  /* 0x0000000000027941 */ /* 0x000fea0003800200 */
.L_x_124:
        /* <DEDUP_REMOVED lines=21> */
.L_x_127:
[----:B------:R-:W-:Y:S05]  /*5870*/  BSYNC.RECONVERGENT B2 ;  /* 0x0000000000027941 */ /* 0x000fea0003800200 */
.L_x_126:
        /* <DEDUP_REMOVED lines=21> */
.L_x_129:
[----:B------:R-:W-:Y:S05]  /*59d0*/  BSYNC.RECONVERGENT B2 ;  /* 0x0000000000027941 */ /* 0x000fea0003800200 */
.L_x_128:
        /* <DEDUP_REMOVED lines=21> */
.L_x_131:
[----:B------:R-:W-:Y:S05]  /*5b30*/  BSYNC.RECONVERGENT B2 ;  /* 0x0000000000027941 */ /* 0x000fea0003800200 */
.L_x_130:
        /* <DEDUP_REMOVED lines=21> */
.L_x_133:
[----:B------:R-:W-:Y:S05]  /*5c90*/  BSYNC.RECONVERGENT B2 ;  /* 0x0000000000027941 */ /* 0x000fea0003800200 */
.L_x_132:
        /* <DEDUP_REMOVED lines=21> */
.L_x_135:
[----:B------:R-:W-:Y:S05]  /*5df0*/  BSYNC.RECONVERGENT B2 ;  /* 0x0000000000027941 */ /* 0x000fea0003800200 */
.L_x_134:
        /* <DEDUP_REMOVED lines=20> */
.L_x_137:
[----:B------:R-:W-:Y:S05]  /*5f40*/  BSYNC.RECONVERGENT B2 ;  /* 0x0000000000027941 */ /* 0x000fea0003800200 */
.L_x_136:
[----:B------:R-:W-:Y:S01]  /*5f50*/  UIADD3 UR5, UPT, UPT, UR5, 0x8, URZ ;  /* 0x0000000805057890 */ /* 0x000fe2000fffe0ff */
[----:B------:R-:W-:Y:S01]  /*5f60*/  LOP3.LUT R2, R9, 0xfffffff8, RZ, 0xc0, !PT ;  /* 0xfffffff809027812 */ /* 0x000fe200078ec0ff */
[----:B------:R-:W-:Y:S01]  /*5f70*/  FADD R19, R19, R0 ;  /* 0x0000000013137221 */ /* 0x000fe20000000000 */
[----:B------:R-:W-:-:S03]  /*5f80*/  IADD3 R11, PT, PT, R11, 0x8, RZ ;  /* 0x000000080b0b7810 */ /* 0x000fc60007ffe0ff */
[----:B------:R-:W-:-:S13]  /*5f90*/  ISETP.NE.AND P0, PT, R2, UR5, PT ;  /* 0x0000000502007c0c */ /* 0x000fda000bf05270 */
[----:B------:R-:W-:Y:S05]  /*5fa0*/  @P0 BRA `(.L_x_138) ;  /* 0xfffffff400240947 */ /* 0x000fea000383ffff */
.L_x_121:
        /* <DEDUP_REMOVED lines=29> */
.L_x_141:
[----:B------:R-:W-:Y:S05]  /*6180*/  BSYNC.RECONVERGENT B2 ;  /* 0x0000000000027941 */ /* 0x000fea0003800200 */
.L_x_140:
        /* <DEDUP_REMOVED lines=21> */
.L_x_143:
[----:B------:R-:W-:Y:S05]  /*62e0*/  BSYNC.RECONVERGENT B2 ;  /* 0x0000000000027941 */ /* 0x000fea0003800200 */
.L_x_142:
        /* <DEDUP_REMOVED lines=21> */
.L_x_145:
[----:B------:R-:W-:Y:S05]  /*6440*/  BSYNC.RECONVERGENT B2 ;  /* 0x0000000000027941 */ /* 0x000fea0003800200 */
.L_x_144:
        /* <DEDUP_REMOVED lines=20> */
.L_x_147:
[----:B------:R-:W-:Y:S05]  /*6590*/  BSYNC.RECONVERGENT B2 ;  /* 0x0000000000027941 */ /* 0x000fea0003800200 */
.L_x_146:
[----:B------:R-:W-:Y:S01]  /*65a0*/  FADD R19, R12, R0 ;  /* 0x000000000c137221 */ /* 0x000fe20000000000 */
[----:B------:R-:W-:-:S07]  /*65b0*/  IADD3 R11, PT, PT, R11, 0x4, RZ ;  /* 0x000000040b0b7810 */ /* 0x000fce0007ffe0ff */
.L_x_139:
        /* <DEDUP_REMOVED lines=28> */
.L_x_150:
[----:B------:R-:W-:Y:S05]  /*6780*/  BSYNC.RECONVERGENT B2 ;  /* 0x0000000000027941 */ /* 0x000fea0003800200 */
.L_x_149:
        /* <DEDUP_REMOVED lines=20> */
.L_x_152:
[----:B------:R-:W-:Y:S05]  /*68d0*/  BSYNC.RECONVERGENT B2 ;  /* 0x0000000000027941 */ /* 0x000fea0003800200 */
.L_x_151:
[----:B------:R-:W-:Y:S01]  /*68e0*/  FADD R19, R19, R0 ;  /* 0x0000000013137221 */ /* 0x000fe20000000000 */
[----:B------:R-:W-:-:S07]  /*68f0*/  IADD3 R11, PT, PT, R11, 0x2, RZ ;  /* 0x000000020b0b7810 */ /* 0x000fce0007ffe0ff */
.L_x_148:
        /* <DEDUP_REMOVED lines=26> */
.L_x_154:
[----:B------:R-:W-:Y:S05]  /*6aa0*/  BSYNC.RECONVERGENT B2 ;  /* 0x0000000000027941 */ /* 0x000fea0003800200 */
.L_x_153:
[----:B------:R-:W-:-:S07]  /*6ab0*/  FADD R19, R19, R0 ;  /* 0x0000000013137221 */ /* 0x000fce0000000000 */
.L_x_120:
[----:B------:R-:W-:-:S06]  /*6ac0*/  UIADD3 UR4, UPT, UPT, UR4, 0x1, URZ ;  /* 0x0000000104047890 */ /* 0x000fcc000fffe0ff */
[----:B------:R-:W-:-:S13]  /*6ad0*/  ISETP.NE.AND P0, PT, R6, UR4, PT ;  /* 0x0000000406007c0c */ /* 0x000fda000bf05270 */
[----:B------:R-:W-:Y:S05]  /*6ae0*/  @P0 BRA `(.L_x_155) ;  /* 0xffffffe800200947 */ /* 0x000fea000383ffff */
.L_x_119:
[----:B------:R-:W-:Y:S01]  /*6af0*/  IADD3 R7, PT, PT, -R8, R7, RZ ;  /* 0x0000000708077210 */ /* 0x000fe20007ffe1ff */
        /* <DEDUP_REMOVED lines=15> */
.L_x_157:
[----:B------:R-:W-:Y:S05]  /*6bf0*/  BSYNC.RECONVERGENT B2 ;  /* 0x0000000000027941 */ /* 0x000fea0003800200 */
.L_x_156:
        /* <DEDUP_REMOVED lines=14> */
.L_x_160:
        /* <DEDUP_REMOVED lines=11> */
.L_x_159:
[----:B------:R-:W-:Y:S01]  /*6d90*/  I2FP.F32.U32 R10, R17 ;  /* 0x00000011000a7245 */ /* 0x000fe20000201000 */
[----:B------:R-:W1:Y:S04]  /*6da0*/  LDC.64 R8, c[0x0][0x390] ;  /* 0x0000e400ff087b82 */ /* 0x000e680000000a00 */
[----:B------:R-:W-:-:S04]  /*6db0*/  FFMA R11, R10, 0.70710676908493041992, R15 ;  /* 0x3f3504f30a0b7823 */ /* 0x000fc8000000000f */
[----:B------:R-:W-:Y:S01]  /*6dc0*/  FFMA R16, R14, 0.70710676908493041992, R11 ;  /* 0x3f3504f30e107823 */ /* 0x000fe2000000000b */
[----:B------:R-:W-:-:S03]  /*6dd0*/  FFMA R11, R10, 0.70710676908493041992, R12 ;  /* 0x3f3504f30a0b7823 */ /* 0x000fc6000000000c */
[----:B------:R-:W4:Y:S01]  /*6de0*/  F2I.TRUNC.NTZ R19, R16 ;  /* 0x0000001000137305 */ /* 0x000f22000020f100 */
[----:B------:R-:W-:-:S07]  /*6df0*/  FFMA R22, R14, -0.70710676908493041992, R11 ;  /* 0xbf3504f30e167823 */ /* 0x000fce000000000b */
        /* <DEDUP_REMOVED lines=70> */
.L_x_158:
        /* <DEDUP_REMOVED lines=16> */
.L_x_162:
[----:B------:R-:W-:Y:S05]  /*7360*/  BSYNC.RECONVERGENT B2 ;  /* 0x0000000000027941 */ /* 0x000fea0003800200 */
.L_x_161:
        /* <DEDUP_REMOVED lines=8> */
.L_x_164:
[C---:B-1----:R-:W-:Y:S01]  /*73f0*/  FMUL.FTZ R7, R3.reuse, R0 ;  /* 0x0000000003077220 */ /* 0x042fe20000410000 */
[----:B------:R-:W-:-:S03]  /*7400*/  FMUL.FTZ R2, R3, 0.5 ;  /* 0x3f00000003027820 */ /* 0x000fc60000410000 */
[----:B------:R-:W-:-:S04]  /*7410*/  FFMA R0, -R7, R7, R0 ;  /* 0x0000000707007223 */ /* 0x000fc80000000100 */
[----:B------:R-:W-:-:S07]  /*7420*/  FFMA R7, R0, R2, R7 ;  /* 0x0000000200077223 */ /* 0x000fce0000000007 */
.L_x_165:
[----:B------:R-:W-:Y:S05]  /*7430*/  BSYNC.RECONVERGENT B0 ;  /* 0x0000000000007941 */ /* 0x000fea0003800200 */
.L_x_163:
        /* <DEDUP_REMOVED lines=11> */
.L_x_174:
        /* <DEDUP_REMOVED lines=15> */
.L_x_173:
        /* <DEDUP_REMOVED lines=17> */
[----:B------:R-:W-:Y:S01]  /*76f0*/  HFMA2 R19, -RZ, RZ, 3.1015625, 0 ;  /* 0x42340000ff137431 */ /* 0x000fe200000001ff */
[----:B------:R-:W-:Y:S02]  /*7700*/  ISETP.GT.AND P0, PT, R6, 0x2, PT ;  /* 0x000000020600780c */ /* 0x000fe40003f04270 */
[----:B------:R-:W-:-:S02]  /*7710*/  MOV R6, R8 ;  /* 0x0000000800067202 */ /* 0x000fc40000000f00 */
[----:B------:R1:W-:Y:S04]  /*7720*/  STG.E desc[UR10][R12.64+0xc], R19 ;  /* 0x00000c130c007986 */ /* 0x0003e8000c10190a */
[----:B--2---:R1:W-:Y:S05]  /*7730*/  STG.E desc[UR10][R12.64+0x8], R17 ;  /* 0x000008110c007986 */ /* 0x0043ea000c10190a */
[----:B------:R-:W-:Y:S05]  /*7740*/  @P0 BRA `(.L_x_173) ;  /* 0xfffffffc00a40947 */ /* 0x000fea000383ffff */
[----:B------:R-:W-:-:S07]  /*7750*/  MOV R8, RZ ;  /* 0x000000ff00087202 */ /* 0x000fce0000000f00 */
.L_x_172:
[----:B------:R-:W-:Y:S05]  /*7760*/  BSYNC.RECONVERGENT B2 ;  /* 0x0000000000027941 */ /* 0x000fea0003800200 */
.L_x_171:
[----:B-1----:R-:W-:Y:S01]  /*7770*/  SHF.L.U32 R13, R8, 0x2, RZ ;  /* 0x00000002080d7819 */ /* 0x002fe200000006ff */
[----:B------:R-:W-:-:S04]  /*7780*/  HFMA2 R15, -RZ, RZ, 3.1015625, 0 ;  /* 0x42340000ff0f7431 */ /* 0x000fc800000001ff */
[----:B------:R-:W-:-:S05]  /*7790*/  IMAD.WIDE R4, R13, 0x4, R4 ;  /* 0x000000040d047825 */ /* 0x000fca00078e0204 */
[----:B------:R0:W-:Y:S04]  /*77a0*/  STG.E desc[UR10][R4.64+0xc], R15 ;  /* 0x00000c0f04007986 */ /* 0x0001e8000c10190a */
[----:B------:R0:W-:Y:S04]  /*77b0*/  STG.E desc[UR10][R4.64], R7 ;  /* 0x0000000704007986 */ /* 0x0001e8000c10190a */
[----:B------:R0:W-:Y:S04]  /*77c0*/  STG.E desc[UR10][R4.64+0x4], R9 ;  /* 0x0000040904007986 */ /* 0x0001e8000c10190a */
[----:B------:R0:W-:Y:S02]  /*77d0*/  STG.E desc[UR10][R4.64+0x8], R11 ;  /* 0x0000080b04007986 */ /* 0x0001e4000c10190a */
.L_x_170:
[----:B------:R-:W-:Y:S05]  /*77e0*/  BSYNC.RECONVERGENT B1 ;  /* 0x0000000000017941 */ /* 0x000fea0003800200 */
.L_x_169:
[----:B0-----:R-:W0:Y:S02]  /*77f0*/  LDC.64 R4, c[0x0][0x3b8] ;  /* 0x0000ee00ff047b82 */ /* 0x001e240000000a00 */
[----:B0-----:R0:W5:Y:S02]  /*7800*/  ATOMG.E.EXCH.STRONG.GPU PT, RZ, desc[UR10][R4.64], RZ ;  /* 0x800000ff04ff79a8 */ /* 0x001164000c1ef10a */
.L_x_168:
[----:B------:R-:W-:Y:S05]  /*7810*/  BSYNC.RECONVERGENT B0 ;  /* 0x0000000000007941 */ /* 0x000fea0003800200 */
.L_x_167:
[----:B0-----:R-:W2:Y:S01]  /*7820*/  LDG.E R4, desc[UR10][R2.64] ;  /* 0x0000000a02047981 */ /* 0x001ea2000c1e1900 */
[----:B------:R-:W-:Y:S02]  /*7830*/  ISETP.NE.AND P1, PT, R0, RZ, PT ;  /* 0x000000ff0000720c */ /* 0x000fe40003f25270 */
[----:B--2---:R-:W-:-:S13]  /*7840*/  FSETP.GEU.AND P0, PT, R7, R4, PT ;  /* 0x000000040700720b */ /* 0x004fda0003f0e000 */
[----:B------:R-:W-:Y:S05]  /*7850*/  @!P0 BRA P1, `(.L_x_174) ;  /* 0xfffffffc00248947 */ /* 0x000fea000083ffff */
[----:B------:R-:W-:Y:S05]  /*7860*/  EXIT ;  /* 0x000000000000794d */ /* 0x000fea0003800000 */
.L_x_166:
[----:B------:R-:W0:Y:S02]  /*7870*/  LDC.64 R4, c[0x0][0x3b8] ;  /* 0x0000ee00ff047b82 */ /* 0x000e240000000a00 */
.L_x_177:
        /* <DEDUP_REMOVED lines=14> */
.L_x_176:
[----:B------:R-:W-:Y:S05]  /*7960*/  BSYNC.RECONVERGENT B0 ;  /* 0x0000000000007941 */ /* 0x000fea0003800200 */
.L_x_175:
[----:B------:R-:W2:Y:S01]  /*7970*/  LDG.E R6, desc[UR10][R2.64] ;  /* 0x0000000a02067981 */ /* 0x000ea2000c1e1900 */
[----:B------:R-:W-:Y:S02]  /*7980*/  ISETP.NE.AND P1, PT, R0, RZ, PT ;  /* 0x000000ff0000720c */ /* 0x000fe40003f25270 */
[----:B--2---:R-:W-:-:S13]  /*7990*/  FSETP.GEU.AND P0, PT, R7, R6, PT ;  /* 0x000000060700720b */ /* 0x004fda0003f0e000 */
[----:B------:R-:W-:Y:S05]  /*79a0*/  @!P0 BRA P1, `(.L_x_177) ;  /* 0xfffffffc00b48947 */ /* 0x000fea000083ffff */
[----:B------:R-:W-:Y:S05]  /*79b0*/  EXIT ;  /* 0x000000000000794d */ /* 0x000fea0003800000 */
        .weak           $__internal_0_$__cuda_sm20_sqrt_rn_f32_slowpath
        .type           $__internal_0_$__cuda_sm20_sqrt_rn_f32_slowpath,@function
        .size           $__internal_0_$__cuda_sm20_sqrt_rn_f32_slowpath,($__internal_1_$__cuda_sm3x_div_rn_noftz_f32_slowpath - $__internal_0_$__cuda_sm20_sqrt_rn_f32_slowpath)
$__internal_0_$__cuda_sm20_sqrt_rn_f32_slowpath:
[----:B------:R-:W-:-:S13]  /*79c0*/  LOP3.LUT P0, RZ, R0, 0x7fffffff, RZ, 0xc0, !PT ;  /* 0x7fffffff00ff7812 */ /* 0x000fda000780c0ff */
[----:B------:R-:W-:Y:S01]  /*79d0*/  @!P0 MOV R2, R0 ;  /* 0x0000000000028202 */ /* 0x000fe20000000f00 */
[----:B------:R-:W-:Y:S06]  /*79e0*/  @!P0 BRA `(.L_x_178) ;  /* 0x0000000000408947 */ /* 0x000fec0003800000 */
[----:B------:R-:W-:-:S13]  /*79f0*/  FSETP.GEU.FTZ.AND P0, PT, R0, RZ, PT ;  /* 0x000000ff0000720b */ /* 0x000fda0003f1e000 */
[----:B------:R-:W-:Y:S01]  /*7a00*/  @!P0 MOV R2, 0x7fffffff ;  /* 0x7fffffff00028802 */ /* 0x000fe20000000f00 */
[----:B------:R-:W-:Y:S06]  /*7a10*/  @!P0 BRA `(.L_x_178) ;  /* 0x0000000000348947 */ /* 0x000fec0003800000 */
[----:B------:R-:W-:-:S13]  /*7a20*/  FSETP.GTU.FTZ.AND P0, PT, |R0|, +INF , PT ;  /* 0x7f8000000000780b */ /* 0x000fda0003f1c200 */
[----:B------:R-:W-:Y:S01]  /*7a30*/  @P0 FADD.FTZ R2, R0, 1 ;  /* 0x3f80000000020421 */ /* 0x000fe20000010000 */
[----:B------:R-:W-:Y:S06]  /*7a40*/  @P0 BRA `(.L_x_178) ;  /* 0x0000000000280947 */ /* 0x000fec0003800000 */
[----:B------:R-:W-:-:S13]  /*7a50*/  FSETP.NEU.FTZ.AND P0, PT, |R0|, +INF , PT ;  /* 0x7f8000000000780b */ /* 0x000fda0003f1d200 */
[----:B------:R-:W-:-:S04]  /*7a60*/  @P0 FFMA R3, R0, 1.84467440737095516160e+19, RZ ;  /* 0x5f80000000030823 */ /* 0x000fc800000000ff */
[----:B------:R-:W0:Y:S02]  /*7a70*/  @P0 MUFU.RSQ R2, R3 ;  /* 0x0000000300020308 */ /* 0x000e240000001400 */
[----:B0-----:R-:W-:Y:S01]  /*7a80*/  @P0 FMUL.FTZ R6, R3, R2 ;  /* 0x0000000203060220 */ /* 0x001fe20000410000 */
[----:B------:R-:W-:Y:S01]  /*7a90*/  @P0 FMUL.FTZ R8, R2, 0.5 ;  /* 0x3f00000002080820 */ /* 0x000fe20000410000 */
[----:B------:R-:W-:Y:S02]  /*7aa0*/  @!P0 MOV R2, R0 ;  /* 0x0000000000028202 */ /* 0x000fe40000000f00 */
[----:B------:R-:W-:-:S04]  /*7ab0*/  @P0 FADD.FTZ R7, -R6, -RZ ;  /* 0x800000ff06070221 */ /* 0x000fc80000010100 */
[----:B------:R-:W-:-:S04]  /*7ac0*/  @P0 FFMA R7, R6, R7, R3 ;  /* 0x0000000706070223 */ /* 0x000fc80000000003 */
[----:B------:R-:W-:-:S04]  /*7ad0*/  @P0 FFMA R7, R7, R8, R6 ;  /* 0x0000000807070223 */ /* 0x000fc80000000006 */
[----:B------:R-:W-:-:S07]  /*7ae0*/  @P0 FMUL.FTZ R2, R7, 2.3283064365386962891e-10 ;  /* 0x2f80000007020820 */ /* 0x000fce0000410000 */
.L_x_178:
[----:B------:R-:W-:Y:S01]  /*7af0*/  HFMA2 R3, -RZ, RZ, 0, 0 ;  /* 0x00000000ff037431 */ /* 0x000fe200000001ff */
[----:B------:R-:W-:Y:S02]  /*7b00*/  MOV R7, R2 ;  /* 0x0000000200077202 */ /* 0x000fe40000000f00 */
[----:B------:R-:W-:-:S04]  /*7b10*/  MOV R2, R9 ;  /* 0x0000000900027202 */ /* 0x000fc80000000f00 */
[----:B------:R-:W-:Y:S05]  /*7b20*/  RET.REL.NODEC R2 `(_Z7GPUFuncPfS_iiiiffifS_Pi) ;  /* 0xffffff8402347950 */ /* 0x000fea0003c3ffff */
        .weak           $__internal_1_$__cuda_sm3x_div_rn_noftz_f32_slowpath
        .type           $__internal_1_$__cuda_sm3x_div_rn_noftz_f32_slowpath,@function
        .size           $__internal_1_$__cuda_sm3x_div_rn_noftz_f32_slowpath,(.L_x_192 - $__internal_1_$__cuda_sm3x_div_rn_noftz_f32_slowpath)
$__internal_1_$__cuda_sm3x_div_rn_noftz_f32_slowpath:
[----:B------:R-:W-:Y:S01]  /*7b30*/  SHF.R.U32.HI R17, RZ, 0x17, R0 ;  /* 0x00000017ff117819 */ /* 0x000fe20000011600 */
[----:B------:R-:W-:Y:S01]  /*7b40*/  BSSY.RECONVERGENT B0, `(.L_x_179) ;  /* 0x0000062000007945 */ /* 0x000fe20003800200 */
[----:B------:R-:W-:Y:S02]  /*7b50*/  SHF.R.U32.HI R20, RZ, 0x17, R3 ;  /* 0x00000017ff147819 */ /* 0x000fe40000011603 */
[----:B------:R-:W-:Y:S02]  /*7b60*/  LOP3.LUT R17, R17, 0xff, RZ, 0xc0, !PT ;  /* 0x000000ff11117812 */ /* 0x000fe400078ec0ff */
[----:B------:R-:W-:Y:S02]  /*7b70*/  LOP3.LUT R20, R20, 0xff, RZ, 0xc0, !PT ;  /* 0x000000ff14147812 */ /* 0x000fe400078ec0ff */
[----:B------:R-:W-:Y:S02]  /*7b80*/  IADD3 R21, PT, PT, R17, -0x1, RZ ;  /* 0xffffffff11157810 */ /* 0x000fe40007ffe0ff */
[----:B------:R-:W-:-:S02]  /*7b90*/  IADD3 R22, PT, PT, R20, -0x1, RZ ;  /* 0xffffffff14167810 */ /* 0x000fc40007ffe0ff */
[----:B------:R-:W-:-:S04]  /*7ba0*/  ISETP.GT.U32.AND P0, PT, R21, 0xfd, PT ;  /* 0x000000fd1500780c */ /* 0x000fc80003f04070 */
[----:B------:R-:W-:-:S13]  /*7bb0*/  ISETP.GT.U32.OR P0, PT, R22, 0xfd, P0 ;  /* 0x000000fd1600780c */ /* 0x000fda0000704470 */
[----:B------:R-:W-:Y:S01]  /*7bc0*/  @!P0 MOV R18, RZ ;  /* 0x000000ff00128202 */ /* 0x000fe20000000f00 */
[----:B------:R-:W-:Y:S06]  /*7bd0*/  @!P0 BRA `(.L_x_180) ;  /* 0x00000000005c8947 */ /* 0x000fec0003800000 */
[----:B------:R-:W-:Y:S02]  /*7be0*/  FSETP.GTU.FTZ.AND P0, PT, |R3|, +INF , PT ;  /* 0x7f8000000300780b */ /* 0x000fe40003f1c200 */
[----:B------:R-:W-:-:S04]  /*7bf0*/  FSETP.GTU.FTZ.AND P1, PT, |R0|, +INF , PT ;  /* 0x7f8000000000780b */ /* 0x000fc80003f3c200 */
[----:B------:R-:W-:-:S13]  /*7c00*/  PLOP3.LUT P0, PT, P0, P1, PT, 0xf8, 0x8f ;  /* 0x00000000008f781c */ /* 0x000fda0000703f70 */
[----:B------:R-:W-:Y:S05]  /*7c10*/  @P0 BRA `(.L_x_181) ;  /* 0x00000004004c0947 */ /* 0x000fea0003800000 */
[----:B------:R-:W-:-:S13]  /*7c20*/  LOP3.LUT P0, RZ, R0, 0x7fffffff, R3, 0xc8, !PT ;  /* 0x7fffffff00ff7812 */ /* 0x000fda000780c803 */
[----:B------:R-:W-:Y:S05]  /*7c30*/  @!P0 BRA `(.L_x_182) ;  /* 0x00000004003c8947 */ /* 0x000fea0003800000 */
[C---:B------:R-:W-:Y:S02]  /*7c40*/  FSETP.NEU.FTZ.AND P2, PT, |R3|.reuse, +INF , PT ;  /* 0x7f8000000300780b */ /* 0x040fe40003f5d200 */
[----:B------:R-:W-:Y:S02]  /*7c50*/  FSETP.NEU.FTZ.AND P1, PT, |R0|, +INF , PT ;  /* 0x7f8000000000780b */ /* 0x000fe40003f3d200 */
[----:B------:R-:W-:-:S11]  /*7c60*/  FSETP.NEU.FTZ.AND P0, PT, |R3|, +INF , PT ;  /* 0x7f8000000300780b */ /* 0x000fd60003f1d200 */
[----:B------:R-:W-:Y:S05]  /*7c70*/  @!P1 BRA !P2, `(.L_x_182) ;  /* 0x00000004002c9947 */ /* 0x000fea0005000000 */
[----:B------:R-:W-:-:S04]  /*7c80*/  LOP3.LUT P2, RZ, R3, 0x7fffffff, RZ, 0xc0, !PT ;  /* 0x7fffffff03ff7812 */ /* 0x000fc8000784c0ff */
[----:B------:R-:W-:-:S13]  /*7c90*/  PLOP3.LUT P1, PT, P1, P2, PT, 0x2f, 0xf2 ;  /* 0x0000000000f2781c */ /* 0x000fda0000f24577 */
[----:B------:R-:W-:Y:S05]  /*7ca0*/  @P1 BRA `(.L_x_183) ;  /* 0x0000000400181947 */ /* 0x000fea0003800000 */
[----:B------:R-:W-:-:S04]  /*7cb0*/  LOP3.LUT P1, RZ, R0, 0x7fffffff, RZ, 0xc0, !PT ;  /* 0x7fffffff00ff7812 */ /* 0x000fc8000782c0ff */
[----:B------:R-:W-:-:S13]  /*7cc0*/  PLOP3.LUT P0, PT, P0, P1, PT, 0x2f, 0xf2 ;  /* 0x0000000000f2781c */ /* 0x000fda0000702577 */
[----:B------:R-:W-:Y:S05]  /*7cd0*/  @P0 BRA `(.L_x_184) ;  /* 0x0000000400000947 */ /* 0x000fea0003800000 */
[----:B------:R-:W-:Y:S02]  /*7ce0*/  ISETP.GE.AND P0, PT, R22, RZ, PT ;  /* 0x000000ff1600720c */ /* 0x000fe40003f06270 */
[----:B------:R-:W-:-:S11]  /*7cf0*/  ISETP.GE.AND P1, PT, R21, RZ, PT ;  /* 0x000000ff1500720c */ /* 0x000fd60003f26270 */
[----:B------:R-:W-:Y:S01]  /*7d00*/  @P0 MOV R18, RZ ;  /* 0x000000ff00120202 */ /* 0x000fe20000000f00 */
[----:B------:R-:W-:Y:S01]  /*7d10*/  @!P0 FFMA R3, R3, 1.84467440737095516160e+19, RZ ;  /* 0x5f80000003038823 */ /* 0x000fe200000000ff */
[----:B------:R-:W-:Y:S01]  /*7d20*/  @!P0 MOV R18, 0xffffffc0 ;  /* 0xffffffc000128802 */ /* 0x000fe20000000f00 */
[----:B------:R-:W-:-:S03]  /*7d30*/  @!P1 FFMA R0, R0, 1.84467440737095516160e+19, RZ ;  /* 0x5f80000000009823 */ /* 0x000fc600000000ff */
[----:B------:R-:W-:-:S07]  /*7d40*/  @!P1 IADD3 R18, PT, PT, R18, 0x40, RZ ;  /* 0x0000004012129810 */ /* 0x000fce0007ffe0ff */
.L_x_180:
[----:B------:R-:W-:Y:S01]  /*7d50*/  LEA R21, R17, 0xc0800000, 0x17 ;  /* 0xc080000011157811 */ /* 0x000fe200078eb8ff */
[----:B------:R-:W-:Y:S01]  /*7d60*/  BSSY.RECONVERGENT B1, `(.L_x_185) ;  /* 0x0000036000017945 */ /* 0x000fe20003800200 */
[----:B------:R-:W-:Y:S02]  /*7d70*/  IADD3 R20, PT, PT, R20, -0x7f, RZ ;  /* 0xffffff8114147810 */ /* 0x000fe40007ffe0ff */
[----:B------:R-:W-:Y:S02]  /*7d80*/  IADD3 R26, PT, PT, -R21, R0, RZ ;  /* 0x00000000151a7210 */ /* 0x000fe40007ffe1ff */
[C---:B------:R-:W-:Y:S01]  /*7d90*/  IADD3 R17, PT, PT, R20.reuse, 0x7f, -R17 ;  /* 0x0000007f14117810 */ /* 0x040fe20007ffe811 */
[----:B------:R-:W-:Y:S01]  /*7da0*/  IMAD R0, R20, -0x800000, R3 ;  /* 0xff80000014007824 */ /* 0x000fe200078e0203 */
[----:B------:R-:W0:Y:S01]  /*7db0*/  MUFU.RCP R22, R26 ;  /* 0x0000001a00167308 */ /* 0x000e220000001000 */
[----:B------:R-:W-:Y:S01]  /*7dc0*/  FADD.FTZ R21, -R26, -RZ ;  /* 0x800000ff1a157221 */ /* 0x000fe20000010100 */
[----:B------:R-:W-:-:S03]  /*7dd0*/  IADD3 R17, PT, PT, R17, R18, RZ ;  /* 0x0000001211117210 */ /* 0x000fc60007ffe0ff */
[----:B0-----:R-:W-:-:S04]  /*7de0*/  FFMA R23, R22, R21, 1 ;  /* 0x3f80000016177423 */ /* 0x001fc80000000015 */
[----:B------:R-:W-:-:S04]  /*7df0*/  FFMA R23, R22, R23, R22 ;  /* 0x0000001716177223 */ /* 0x000fc80000000016 */
[----:B------:R-:W-:-:S04]  /*7e00*/  FFMA R22, R0, R23, RZ ;  /* 0x0000001700167223 */ /* 0x000fc800000000ff */
[----:B------:R-:W-:-:S04]  /*7e10*/  FFMA R3, R21, R22, R0 ;  /* 0x0000001615037223 */ /* 0x000fc80000000000 */
[----:B------:R-:W-:-:S04]  /*7e20*/  FFMA R22, R23, R3, R22 ;  /* 0x0000000317167223 */ /* 0x000fc80000000016 */
[----:B------:R-:W-:-:S04]  /*7e30*/  FFMA R21, R21, R22, R0 ;  /* 0x0000001615157223 */ /* 0x000fc80000000000 */
[----:B------:R-:W-:-:S05]  /*7e40*/  FFMA R0, R23, R21, R22 ;  /* 0x0000001517007223 */ /* 0x000fca0000000016 */
[----:B------:R-:W-:-:S04]  /*7e50*/  SHF.R.U32.HI R3, RZ, 0x17, R0 ;  /* 0x00000017ff037819 */ /* 0x000fc80000011600 */
[----:B------:R-:W-:-:S04]  /*7e60*/  LOP3.LUT R18, R3, 0xff, RZ, 0xc0, !PT ;  /* 0x000000ff03127812 */ /* 0x000fc800078ec0ff */
[----:B------:R-:W-:-:S04]  /*7e70*/  IADD3 R3, PT, PT, R18, R17, RZ ;  /* 0x0000001112037210 */ /* 0x000fc80007ffe0ff */
[----:B------:R-:W-:-:S04]  /*7e80*/  IADD3 R18, PT, PT, R3, -0x1, RZ ;  /* 0xffffffff03127810 */ /* 0x000fc80007ffe0ff */
[----:B------:R-:W-:-:S13]  /*7e90*/  ISETP.GE.U32.AND P0, PT, R18, 0xfe, PT ;  /* 0x000000fe1200780c */ /* 0x000fda0003f06070 */
[----:B------:R-:W-:Y:S05]  /*7ea0*/  @!P0 BRA `(.L_x_186) ;  /* 0x0000000000808947 */ /* 0x000fea0003800000 */
[----:B------:R-:W-:-:S13]  /*7eb0*/  ISETP.GT.AND P0, PT, R3, 0xfe, PT ;  /* 0x000000fe0300780c */ /* 0x000fda0003f04270 */
[----:B------:R-:W-:Y:S05]  /*7ec0*/  @P0 BRA `(.L_x_187) ;  /* 0x00000000006c0947 */ /* 0x000fea0003800000 */
[----:B------:R-:W-:-:S13]  /*7ed0*/  ISETP.GE.AND P0, PT, R3, 0x1, PT ;  /* 0x000000010300780c */ /* 0x000fda0003f06270 */
[----:B------:R-:W-:Y:S05]  /*7ee0*/  @P0 BRA `(.L_x_188) ;  /* 0x0000000000740947 */ /* 0x000fea0003800000 */
[----:B------:R-:W-:Y:S02]  /*7ef0*/  ISETP.GE.AND P0, PT, R3, -0x18, PT ;  /* 0xffffffe80300780c */ /* 0x000fe40003f06270 */
[----:B------:R-:W-:-:S11]  /*7f00*/  LOP3.LUT R0, R0, 0x80000000, RZ, 0xc0, !PT ;  /* 0x8000000000007812 */ /* 0x000fd600078ec0ff */
[----:B------:R-:W-:Y:S05]  /*7f10*/  @!P0 BRA `(.L_x_188) ;  /* 0x0000000000688947 */ /* 0x000fea0003800000 */
[-CC-:B------:R-:W-:Y:S01]  /*7f20*/  FFMA.RZ R17, R23, R21.reuse, R22.reuse ;  /* 0x0000001517117223 */ /* 0x180fe2000000c016 */
[----:B------:R-:W-:Y:S01]  /*7f30*/  IADD3 R20, PT, PT, R3, 0x20, RZ ;  /* 0x0000002003147810 */ /* 0x000fe20007ffe0ff */
[CCC-:B------:R-:W-:Y:S01]  /*7f40*/  FFMA.RP R18, R23.reuse, R21.reuse, R22.reuse ;  /* 0x0000001517127223 */ /* 0x1c0fe20000008016 */
[----:B------:R-:W-:Y:S01]  /*7f50*/  FFMA.RM R21, R23, R21, R22 ;  /* 0x0000001517157223 */ /* 0x000fe20000004016 */
[----:B------:R-:W-:Y:S02]  /*7f60*/  ISETP.NE.AND P2, PT, R3, RZ, PT ;  /* 0x000000ff0300720c */ /* 0x000fe40003f45270 */
[----:B------:R-:W-:Y:S02]  /*7f70*/  LOP3.LUT R17, R17, 0x7fffff, RZ, 0xc0, !PT ;  /* 0x007fffff11117812 */ /* 0x000fe400078ec0ff */
[----:B------:R-:W-:Y:S02]  /*7f80*/  ISETP.NE.AND P1, PT, R3, RZ, PT ;  /* 0x000000ff0300720c */ /* 0x000fe40003f25270 */
[----:B------:R-:W-:-:S02]  /*7f90*/  LOP3.LUT R17, R17, 0x800000, RZ, 0xfc, !PT ;  /* 0x0080000011117812 */ /* 0x000fc400078efcff */
[----:B------:R-:W-:Y:S02]  /*7fa0*/  IADD3 R3, PT, PT, -R3, RZ, RZ ;  /* 0x000000ff03037210 */ /* 0x000fe40007ffe1ff */
[----:B------:R-:W-:Y:S02]  /*7fb0*/  SHF.L.U32 R20, R17, R20, RZ ;  /* 0x0000001411147219 */ /* 0x000fe400000006ff */
[----:B------:R-:W-:Y:S02]  /*7fc0*/  FSETP.NEU.FTZ.AND P0, PT, R18, R21, PT ;  /* 0x000000151200720b */ /* 0x000fe40003f1d000 */
[----:B------:R-:W-:Y:S02]  /*7fd0*/  SEL R18, R3, RZ, P2 ;  /* 0x000000ff03127207 */ /* 0x000fe40001000000 */
[----:B------:R-:W-:Y:S02]  /*7fe0*/  ISETP.NE.AND P1, PT, R20, RZ, P1 ;  /* 0x000000ff1400720c */ /* 0x000fe40000f25270 */
[----:B------:R-:W-:-:S02]  /*7ff0*/  SHF.R.U32.HI R18, RZ, R18, R17 ;  /* 0x00000012ff127219 */ /* 0x000fc40000011611 */
[----:B------:R-:W-:Y:S02]  /*8000*/  PLOP3.LUT P0, PT, P0, P1, PT, 0xf8, 0x8f ;  /* 0x00000000008f781c */ /* 0x000fe40000703f70 */
[----:B------:R-:W-:Y:S02]  /*8010*/  SHF.R.U32.HI R17, RZ, 0x1, R18 ;  /* 0x00000001ff117819 */ /* 0x000fe40000011612 */
[----:B------:R-:W-:-:S04]  /*8020*/  SEL R20, RZ, 0x1, !P0 ;  /* 0x00000001ff147807 */ /* 0x000fc80004000000 */
[----:B------:R-:W-:-:S04]  /*8030*/  LOP3.LUT R3, R20, 0x1, R17, 0xf8, !PT ;  /* 0x0000000114037812 */ /* 0x000fc800078ef811 */
[----:B------:R-:W-:-:S04]  /*8040*/  LOP3.LUT R18, R3, R18, RZ, 0xc0, !PT ;  /* 0x0000001203127212 */ /* 0x000fc800078ec0ff */
[----:B------:R-:W-:-:S04]  /*8050*/  IADD3 R17, PT, PT, R17, R18, RZ ;  /* 0x0000001211117210 */ /* 0x000fc80007ffe0ff */
[----:B------:R-:W-:Y:S01]  /*8060*/  LOP3.LUT R0, R17, R0, RZ, 0xfc, !PT ;  /* 0x0000000011007212 */ /* 0x000fe200078efcff */
[----:B------:R-:W-:Y:S06]  /*8070*/  BRA `(.L_x_188) ;  /* 0x0000000000107947 */ /* 0x000fec0003800000 */
.L_x_187:
[----:B------:R-:W-:-:S04]  /*8080*/  LOP3.LUT R0, R0, 0x80000000, RZ, 0xc0, !PT ;  /* 0x8000000000007812 */ /* 0x000fc800078ec0ff */
[----:B------:R-:W-:Y:S01]  /*8090*/  LOP3.LUT R0, R0, 0x7f800000, RZ, 0xfc, !PT ;  /* 0x7f80000000007812 */ /* 0x000fe200078efcff */
[----:B------:R-:W-:Y:S06]  /*80a0*/  BRA `(.L_x_188) ;  /* 0x0000000000047947 */ /* 0x000fec0003800000 */
.L_x_186:
[----:B------:R-:W-:-:S07]  /*80b0*/  LEA R0, R17, R0, 0x17 ;  /* 0x0000000011007211 */ /* 0x000fce00078eb8ff */
.L_x_188:
[----:B------:R-:W-:Y:S05]  /*80c0*/  BSYNC.RECONVERGENT B1 ;  /* 0x0000000000017941 */ /* 0x000fea0003800200 */
.L_x_185:
[----:B------:R-:W-:Y:S05]  /*80d0*/  BRA `(.L_x_189) ;  /* 0x0000000000207947 */ /* 0x000fea0003800000 */
.L_x_184:
[----:B------:R-:W-:-:S04]  /*80e0*/  LOP3.LUT R0, R0, 0x80000000, R3, 0x48, !PT ;  /* 0x8000000000007812 */ /* 0x000fc800078e4803 */
[----:B------:R-:W-:Y:S01]  /*80f0*/  LOP3.LUT R0, R0, 0x7f800000, RZ, 0xfc, !PT ;  /* 0x7f80000000007812 */ /* 0x000fe200078efcff */
[----:B------:R-:W-:Y:S06]  /*8100*/  BRA `(.L_x_189) ;  /* 0x0000000000147947 */ /* 0x000fec0003800000 */
.L_x_183:
[----:B------:R-:W-:Y:S01]  /*8110*/  LOP3.LUT R0, R0, 0x80000000, R3, 0x48, !PT ;  /* 0x8000000000007812 */ /* 0x000fe200078e4803 */
[----:B------:R-:W-:Y:S06]  /*8120*/  BRA `(.L_x_189) ;  /* 0x00000000000c7947 */ /* 0x000fec0003800000 */
.L_x_182:
[----:B------:R-:W0:Y:S01]  /*8130*/  MUFU.RSQ R0, -QNAN ;  /* 0xffc0000000007908 */ /* 0x000e220000001400 */
[----:B------:R-:W-:Y:S05]  /*8140*/  BRA `(.L_x_189) ;  /* 0x0000000000047947 */ /* 0x000fea0003800000 */
.L_x_181:
[----:B------:R-:W-:-:S07]  /*8150*/  FADD.FTZ R0, R3, R0 ;  /* 0x0000000003007221 */ /* 0x000fce0000010000 */
.L_x_189:
[----:B------:R-:W-:Y:S05]  /*8160*/  BSYNC.RECONVERGENT B0 ;  /* 0x0000000000007941 */ /* 0x000fea0003800200 */
.L_x_179:
[----:B------:R-:W-:-:S04]  /*8170*/  HFMA2 R3, -RZ, RZ, 0, 0 ;  /* 0x00000000ff037431 */ /* 0x000fc800000001ff */
[----:B0-----:R-:W-:Y:S05]  /*8180*/  RET.REL.NODEC R2 `(_Z7GPUFuncPfS_iiiiffifS_Pi) ;  /* 0xffffff7c029c7950 */ /* 0x001fea0003c3ffff */
.L_x_190:
[----:B------:R-:W-:-:S00]  /*8190*/  BRA `(.L_x_190) ;  /* 0xfffffffc00fc7947 */ /* 0x000fc0000383ffff */
[----:B------:R-:W-:-:S00]  /*81a0*/  NOP ;  /* 0x0000000000007918 */ /* 0x000fc00000000000 */
        /* <DEDUP_REMOVED lines=13> */
.L_x_192:


//--------------------- .nv.shared.reserved.0     --------------------------
	.section	.nv.shared.reserved.0,"aw",@nobits
	.weak		__nv_reservedSMEM_offset_0_alias
	.size		__nv_reservedSMEM_offset_0_alias, 0, 64
	.other		__nv_reservedSMEM_offset_0_alias,@"STO_CUDA_RESERVED_SHARED STV_DEFAULT"
__nv_reservedSMEM_offset_0_alias:
	.zero		0
	.zero		64


//--------------------- .nv.constant0._Z7GPUFuncPfS_iiiiffifS_Pi --------------------------
	.section	.nv.constant0._Z7GPUFuncPfS_iiiiffifS_Pi,"a",@progbits
	.sectionflags	@""
	.align	4
.nv.constant0._Z7GPUFuncPfS_iiiiffifS_Pi:
	.zero		960


//--------------------- SYMBOLS --------------------------

	.type		.nv.reservedSmem.offset0,@object
	.size		.nv.reservedSmem.offset0,0x4
